	.target	sm_90a

	.elftype	@"ET_EXEC"


//--------------------- .note.nv.tkinfo           --------------------------
	.section	.note.nv.tkinfo,"",@"SHT_NOTE"
	.sectionflags	@"SHF_NOTE_NV_TKINFO"
	.tkinfo
        /*0018*/ 	.word	0x00000002
        /*0030*/ 	.string	""
        /*0030*/ 	.string	"ptxas"
        /*0030*/ 	.string	"Cuda compilation tools, release 13.0, V13.0.88"
        /*0030*/ 	.string	"Build cuda_13.0.r13.0/compiler.36424714_0"
        /*0030*/ 	.string	"-arch sm_90a -m 64 "



//--------------------- .note.nv.cuinfo           --------------------------
	.section	.note.nv.cuinfo,"",@"SHT_NOTE"
	.sectionflags	@"SHF_NOTE_NV_CUINFO"
        /*0018*/ 	.short	0x0002
        /*001a*/ 	.short	0x005a
        /*001c*/ 	.short	0x0082
	.zero		2


//--------------------- .nv.info                  --------------------------
	.section	.nv.info,"",@"SHT_CUDA_INFO"
	.align	4


	//----- nvinfo : EIATTR_REGCOUNT
	.align		4
        /*0000*/ 	.byte	0x04, 0x2f
        /*0002*/ 	.short	(.L_15 - .L_14)
	.align		4
.L_14:
        /*0004*/ 	.word	index@(_ZN7cutlass13device_kernelINS_4gemm6kernel13GemmUniversalIN4cute5tupleIJiiiiEEENS1_10collective13CollectiveMmaINS1_34MainloopSm90TmaGmmaWarpSpecializedILi18ENS5_IJNS4_1CILi2EEENSA_ILi1EEESC_EEENS1_35KernelTmaWarpSpecializedCooperativeEEENS5_IJNSA_ILi128EEENSA_ILi256EEENSA_ILi16EEEEEENS_6half_tENS5_IJlSC_lEEESK_SL_NS4_8TiledMMAINS4_8MMA_AtomIJNS4_4SM904GMMA26MMA_64x256x16_F32F16F16_SSILNSP_5MajorE0ELSR_0ELNSP_7ScaleInE1ELSS_1EEEEEENS4_6LayoutISD_NS5_IJSC_NSA_ILi0EEESW_EEEEENS5_IJNS4_10UnderscoreESZ_SZ_EEEEENS4_13SM90_TMA_LOADENS4_14ComposedLayoutINS4_7SwizzleILi1ELi4ELi3EEENS4_18smem_ptr_flag_bitsILi16EEENSV_INS5_IJNSA_ILi8EEESI_EEENS5_IJSI_SC_EEEEEEEvNS4_8identityENS4_23SM90_TMA_LOAD_MULTICASTES1C_vS1D_EENS_8epilogue10collective6detail29Sm90TmaWarpSpecializedAdapterINS1H_15DefaultEpilogueISK_SL_SL_NS1G_6thread17LinearCombinationISK_Li1EffLNS1L_9ScaleType4KindE0ELNS_15FloatRoundStyleE2ESK_EENS1_15EpilogueDefaultEEEEEvvEEEEvNT_6ParamsE)
        /*0008*/ 	.word	0x000000a8


	//----- nvinfo : EIATTR_FRAME_SIZE
	.align		4
.L_15:
        /*000c*/ 	.byte	0x04, 0x11
        /*000e*/ 	.short	(.L_17 - .L_16)
	.align		4
.L_16:
        /*0010*/ 	.word	index@(_ZN7cutlass13device_kernelINS_4gemm6kernel13GemmUniversalIN4cute5tupleIJiiiiEEENS1_10collective13CollectiveMmaINS1_34MainloopSm90TmaGmmaWarpSpecializedILi18ENS5_IJNS4_1CILi2EEENSA_ILi1EEESC_EEENS1_35KernelTmaWarpSpecializedCooperativeEEENS5_IJNSA_ILi128EEENSA_ILi256EEENSA_ILi16EEEEEENS_6half_tENS5_IJlSC_lEEESK_SL_NS4_8TiledMMAINS4_8MMA_AtomIJNS4_4SM904GMMA26MMA_64x256x16_F32F16F16_SSILNSP_5MajorE0ELSR_0ELNSP_7ScaleInE1ELSS_1EEEEEENS4_6LayoutISD_NS5_IJSC_NSA_ILi0EEESW_EEEEENS5_IJNS4_10UnderscoreESZ_SZ_EEEEENS4_13SM90_TMA_LOADENS4_14ComposedLayoutINS4_7SwizzleILi1ELi4ELi3EEENS4_18smem_ptr_flag_bitsILi16EEENSV_INS5_IJNSA_ILi8EEESI_EEENS5_IJSI_SC_EEEEEEEvNS4_8identityENS4_23SM90_TMA_LOAD_MULTICASTES1C_vS1D_EENS_8epilogue10collective6detail29Sm90TmaWarpSpecializedAdapterINS1H_15DefaultEpilogueISK_SL_SL_NS1G_6thread17LinearCombinationISK_Li1EffLNS1L_9ScaleType4KindE0ELNS_15FloatRoundStyleE2ESK_EENS1_15EpilogueDefaultEEEEEvvEEEEvNT_6ParamsE)
        /*0014*/ 	.word	0x00000000


	//----- nvinfo : EIATTR_MIN_STACK_SIZE
	.align		4
.L_17:
        /*0018*/ 	.byte	0x04, 0x12
        /*001a*/ 	.short	(.L_19 - .L_18)
	.align		4
.L_18:
        /*001c*/ 	.word	index@(_ZN7cutlass13device_kernelINS_4gemm6kernel13GemmUniversalIN4cute5tupleIJiiiiEEENS1_10collective13CollectiveMmaINS1_34MainloopSm90TmaGmmaWarpSpecializedILi18ENS5_IJNS4_1CILi2EEENSA_ILi1EEESC_EEENS1_35KernelTmaWarpSpecializedCooperativeEEENS5_IJNSA_ILi128EEENSA_ILi256EEENSA_ILi16EEEEEENS_6half_tENS5_IJlSC_lEEESK_SL_NS4_8TiledMMAINS4_8MMA_AtomIJNS4_4SM904GMMA26MMA_64x256x16_F32F16F16_SSILNSP_5MajorE0ELSR_0ELNSP_7ScaleInE1ELSS_1EEEEEENS4_6LayoutISD_NS5_IJSC_NSA_ILi0EEESW_EEEEENS5_IJNS4_10UnderscoreESZ_SZ_EEEEENS4_13SM90_TMA_LOADENS4_14ComposedLayoutINS4_7SwizzleILi1ELi4ELi3EEENS4_18smem_ptr_flag_bitsILi16EEENSV_INS5_IJNSA_ILi8EEESI_EEENS5_IJSI_SC_EEEEEEEvNS4_8identityENS4_23SM90_TMA_LOAD_MULTICASTES1C_vS1D_EENS_8epilogue10collective6detail29Sm90TmaWarpSpecializedAdapterINS1H_15DefaultEpilogueISK_SL_SL_NS1G_6thread17LinearCombinationISK_Li1EffLNS1L_9ScaleType4KindE0ELNS_15FloatRoundStyleE2ESK_EENS1_15EpilogueDefaultEEEEEvvEEEEvNT_6ParamsE)
        /*0020*/ 	.word	0x00000000
.L_19:


//--------------------- .nv.compat                --------------------------
	.section	.nv.compat,"",@"SHT_CUDA_COMPAT_INFO"
	.align	4
        /*0000*/ 	.byte	0x02, 0x09, 0x01, 0x00, 0x02, 0x02, 0x04, 0x00, 0x02, 0x05, 0x05, 0x00, 0x03, 0x07, 0x01, 0x01
        /*0010*/ 	.byte	0x02, 0x03, 0x01, 0x00, 0x02, 0x06, 0x01, 0x00, 0x04, 0x0b, 0x08, 0x00, 0x00, 0x00, 0x00, 0x00
        /*0020*/ 	.byte	0x00, 0x00, 0x00, 0x00


//--------------------- .nv.info._ZN7cutlass13device_kernelINS_4gemm6kernel13GemmUniversalIN4cute5tupleIJiiiiEEENS1_10collective13CollectiveMmaINS1_34MainloopSm90TmaGmmaWarpSpecializedILi18ENS5_IJNS4_1CILi2EEENSA_ILi1EEESC_EEENS1_35KernelTmaWarpSpecializedCooperativeEEENS5_IJNSA_ILi128EEENSA_ILi256EEENSA_ILi16EEEEEENS_6half_tENS5_IJlSC_lEEESK_SL_NS4_8TiledMMAINS4_8MMA_AtomIJNS4_4SM904GMMA26MMA_64x256x16_F32F16F16_SSILNSP_5MajorE0ELSR_0ELNSP_7ScaleInE1ELSS_1EEEEEENS4_6LayoutISD_NS5_IJSC_NSA_ILi0EEESW_EEEEENS5_IJNS4_10UnderscoreESZ_SZ_EEEEENS4_13SM90_TMA_LOADENS4_14ComposedLayoutINS4_7SwizzleILi1ELi4ELi3EEENS4_18smem_ptr_flag_bitsILi16EEENSV_INS5_IJNSA_ILi8EEESI_EEENS5_IJSI_SC_EEEEEEEvNS4_8identityENS4_23SM90_TMA_LOAD_MULTICASTES1C_vS1D_EENS_8epilogue10collective6detail29Sm90TmaWarpSpecializedAdapterINS1H_15DefaultEpilogueISK_SL_SL_NS1G_6thread17LinearCombinationISK_Li1EffLNS1L_9ScaleType4KindE0ELNS_15FloatRoundStyleE2ESK_EENS1_15EpilogueDefaultEEEEEvvEEEEvNT_6ParamsE --------------------------
	.section	.nv.info._ZN7cutlass13device_kernelINS_4gemm6kernel13GemmUniversalIN4cute5tupleIJiiiiEEENS1_10collective13CollectiveMmaINS1_34MainloopSm90TmaGmmaWarpSpecializedILi18ENS5_IJNS4_1CILi2EEENSA_ILi1EEESC_EEENS1_35KernelTmaWarpSpecializedCooperativeEEENS5_IJNSA_ILi128EEENSA_ILi256EEENSA_ILi16EEEEEENS_6half_tENS5_IJlSC_lEEESK_SL_NS4_8TiledMMAINS4_8MMA_AtomIJNS4_4SM904GMMA26MMA_64x256x16_F32F16F16_SSILNSP_5MajorE0ELSR_0ELNSP_7ScaleInE1ELSS_1EEEEEENS4_6LayoutISD_NS5_IJSC_NSA_ILi0EEESW_EEEEENS5_IJNS4_10UnderscoreESZ_SZ_EEEEENS4_13SM90_TMA_LOADENS4_14ComposedLayoutINS4_7SwizzleILi1ELi4ELi3EEENS4_18smem_ptr_flag_bitsILi16EEENSV_INS5_IJNSA_ILi8EEESI_EEENS5_IJSI_SC_EEEEEEEvNS4_8identityENS4_23SM90_TMA_LOAD_MULTICASTES1C_vS1D_EENS_8epilogue10collective6detail29Sm90TmaWarpSpecializedAdapterINS1H_15DefaultEpilogueISK_SL_SL_NS1G_6thread17LinearCombinationISK_Li1EffLNS1L_9ScaleType4KindE0ELNS_15FloatRoundStyleE2ESK_EENS1_15EpilogueDefaultEEEEEvvEEEEvNT_6ParamsE,"",@"SHT_CUDA_INFO"
	.sectionflags	@""
	.align	4


	//----- nvinfo : EIATTR_CUDA_API_VERSION
	.align		4
        /*0000*/ 	.byte	0x04, 0x37
        /*0002*/ 	.short	(.L_21 - .L_20)
.L_20:
        /*0004*/ 	.word	0x00000082


	//----- nvinfo : EIATTR_KPARAM_INFO
	.align		4
.L_21:
        /*0008*/ 	.byte	0x04, 0x17
        /*000a*/ 	.short	(.L_23 - .L_22)
.L_22:
        /*000c*/ 	.word	0x00000000
        /*0010*/ 	.short	0x0000
        /*0012*/ 	.short	0x0070
        /*0014*/ 	.byte	0x00, 0xf0, 0x01, 0x10


	//----- nvinfo : EIATTR_SPARSE_MMA_MASK
	.align		4
.L_23:
        /*0018*/ 	.byte	0x03, 0x50
        /*001a*/ 	.short	0x0000


	//----- nvinfo : EIATTR_MAXREG_COUNT
	.align		4
        /*001c*/ 	.byte	0x03, 0x1b
        /*001e*/ 	.short	0x00a8


	//----- nvinfo : EIATTR_NUM_BARRIERS
	.align		4
        /*0020*/ 	.byte	0x02, 0x4c
        /*0022*/ 	.byte	0x01
	.zero		1


	//----- nvinfo : EIATTR_EXTERNS
	.align		4
        /*0024*/ 	.byte	0x04, 0x0f
        /*0026*/ 	.short	(.L_25 - .L_24)


	//   ....[0]....
	.align		4
.L_24:
        /*0028*/ 	.word	index@(__assertfail)


	//----- nvinfo : EIATTR_MERCURY_ISA_VERSION
	.align		4
.L_25:
        /*002c*/ 	.byte	0x03, 0x5f
        /*002e*/ 	.short	0x0101


	//----- nvinfo : EIATTR_INT_WARP_WIDE_INSTR_OFFSETS
	.align		4
        /*0030*/ 	.byte	0x04, 0x31
        /*0032*/ 	.short	(.L_27 - .L_26)


	//   ....[0]....
.L_26:
        /*0034*/ 	.word	0x00000670


	//   ....[1]....
        /*0038*/ 	.word	0x000006a0


	//   ....[2]....
        /*003c*/ 	.word	0x00000860


	//----- nvinfo : EIATTR_COOP_GROUP_MASK_REGIDS
	.align		4
.L_27:
        /*0040*/ 	.byte	0x04, 0x29
        /*0042*/ 	.short	(.L_29 - .L_28)


	//   ....[0]....
.L_28:
        /*0044*/ 	.word	0xffffffff


	//   ....[1]....
        /*0048*/ 	.word	0xffffffff


	//   ....[2]....
        /*004c*/ 	.word	0xffffffff


	//   ....[3]....
        /*0050*/ 	.word	0xffffffff


	//   ....[4]....
        /*0054*/ 	.word	0xffffffff


	//   ....[5]....
        /*0058*/ 	.word	0xffffffff


	//----- nvinfo : EIATTR_COOP_GROUP_INSTR_OFFSETS
	.align		4
.L_29:
        /*005c*/ 	.byte	0x04, 0x28
        /*005e*/ 	.short	(.L_31 - .L_30)


	//   ....[0]....
.L_30:
        /*0060*/ 	.word	0x00000060


	//   ....[1]....
        /*0064*/ 	.word	0x00000070


	//   ....[2]....
        /*0068*/ 	.word	0x00000130


	//   ....[3]....
        /*006c*/ 	.word	0x000004c0


	//   ....[4]....
        /*0070*/ 	.word	0x000009e0


	//   ....[5]....
        /*0074*/ 	.word	0x00001430


	//----- nvinfo : EIATTR_REG_RECONFIG
	.align		4
.L_31:
        /*0078*/ 	.byte	0x01, 0x54
	.zero		2


	//----- nvinfo : EIATTR_SYSCALL_OFFSETS
	.align		4
        /*007c*/ 	.byte	0x04, 0x46
        /*007e*/ 	.short	(.L_33 - .L_32)


	//   ....[0]....
.L_32:
        /*0080*/ 	.word	0x000015f0


	//----- nvinfo : EIATTR_MBARRIER_INSTR_OFFSETS
	.align		4
.L_33:
        /*0084*/ 	.byte	0x04, 0x39
        /*0086*/ 	.short	(.L_35 - .L_34)


	//   ....[0]....
.L_34:
        /*0088*/ 	.word	0x00000250
        /*008c*/ 	.word	0x000000ff
        /*0090*/ 	.word	0x00000000
        /*0094*/ 	.short	0x0100
        /*0096*/ 	.byte	0x08
	.zero		1


	//   ....[1]....
        /*0098*/ 	.word	0x00000260
        /*009c*/ 	.word	0x000000ff
        /*00a0*/ 	.word	0x00000090
        /*00a4*/ 	.short	0x0100
        /*00a6*/ 	.byte	0x08
	.zero		1


	//   ....[2]....
        /*00a8*/ 	.word	0x00000270
        /*00ac*/ 	.word	0x000000ff
        /*00b0*/ 	.word	0x00000008
        /*00b4*/ 	.short	0x0100
        /*00b6*/ 	.byte	0x08
	.zero		1


	//   ....[3]....
        /*00b8*/ 	.word	0x00000280
        /*00bc*/ 	.word	0x000000ff
        /*00c0*/ 	.word	0x00000098
        /*00c4*/ 	.short	0x0100
        /*00c6*/ 	.byte	0x08
	.zero		1


	//   ....[4]....
        /*00c8*/ 	.word	0x00000290
        /*00cc*/ 	.word	0x000000ff
        /*00d0*/ 	.word	0x00000010
        /*00d4*/ 	.short	0x0100
        /*00d6*/ 	.byte	0x08
	.zero		1


	//   ....[5]....
        /*00d8*/ 	.word	0x000002a0
        /*00dc*/ 	.word	0x000000ff
        /*00e0*/ 	.word	0x000000a0
        /*00e4*/ 	.short	0x0100
        /*00e6*/ 	.byte	0x08
	.zero		1


	//   ....[6]....
        /*00e8*/ 	.word	0x000002b0
        /*00ec*/ 	.word	0x000000ff
        /*00f0*/ 	.word	0x00000018
        /*00f4*/ 	.short	0x0100
        /*00f6*/ 	.byte	0x08
	.zero		1


	//   ....[7]....
        /*00f8*/ 	.word	0x000002c0
        /*00fc*/ 	.word	0x000000ff
        /*0100*/ 	.word	0x000000a8
        /*0104*/ 	.short	0x0100
        /*0106*/ 	.byte	0x08
	.zero		1


	//   ....[8]....
        /*0108*/ 	.word	0x000002d0
        /*010c*/ 	.word	0x000000ff
        /*0110*/ 	.word	0x00000020
        /*0114*/ 	.short	0x0100
        /*0116*/ 	.byte	0x08
	.zero		1


	//   ....[9]....
        /*0118*/ 	.word	0x000002e0
        /*011c*/ 	.word	0x000000ff
        /*0120*/ 	.word	0x000000b0
        /*0124*/ 	.short	0x0100
        /*0126*/ 	.byte	0x08
	.zero		1


	//   ....[10]....
        /*0128*/ 	.word	0x000002f0
        /*012c*/ 	.word	0x000000ff
        /*0130*/ 	.word	0x00000028
        /*0134*/ 	.short	0x0100
        /*0136*/ 	.byte	0x08
	.zero		1


	//   ....[11]....
        /*0138*/ 	.word	0x00000300
        /*013c*/ 	.word	0x000000ff
        /*0140*/ 	.word	0x000000b8
        /*0144*/ 	.short	0x0100
        /*0146*/ 	.byte	0x08
	.zero		1


	//   ....[12]....
        /*0148*/ 	.word	0x00000310
        /*014c*/ 	.word	0x000000ff
        /*0150*/ 	.word	0x00000030
        /*0154*/ 	.short	0x0100
        /*0156*/ 	.byte	0x08
	.zero		1


	//   ....[13]....
        /*0158*/ 	.word	0x00000320
        /*015c*/ 	.word	0x000000ff
        /*0160*/ 	.word	0x000000c0
        /*0164*/ 	.short	0x0100
        /*0166*/ 	.byte	0x08
	.zero		1


	//   ....[14]....
        /*0168*/ 	.word	0x00000330
        /*016c*/ 	.word	0x000000ff
        /*0170*/ 	.word	0x00000038
        /*0174*/ 	.short	0x0100
        /*0176*/ 	.byte	0x08
	.zero		1


	//   ....[15]....
        /*0178*/ 	.word	0x00000340
        /*017c*/ 	.word	0x000000ff
        /*0180*/ 	.word	0x000000c8
        /*0184*/ 	.short	0x0100
        /*0186*/ 	.byte	0x08
	.zero		1


	//   ....[16]....
        /*0188*/ 	.word	0x00000350
        /*018c*/ 	.word	0x000000ff
        /*0190*/ 	.word	0x00000040
        /*0194*/ 	.short	0x0100
        /*0196*/ 	.byte	0x08
	.zero		1


	//   ....[17]....
        /*0198*/ 	.word	0x00000360
        /*019c*/ 	.word	0x000000ff
        /*01a0*/ 	.word	0x000000d0
        /*01a4*/ 	.short	0x0100
        /*01a6*/ 	.byte	0x08
	.zero		1


	//   ....[18]....
        /*01a8*/ 	.word	0x00000370
        /*01ac*/ 	.word	0x000000ff
        /*01b0*/ 	.word	0x00000048
        /*01b4*/ 	.short	0x0100
        /*01b6*/ 	.byte	0x08
	.zero		1


	//   ....[19]....
        /*01b8*/ 	.word	0x00000380
        /*01bc*/ 	.word	0x000000ff
        /*01c0*/ 	.word	0x000000d8
        /*01c4*/ 	.short	0x0100
        /*01c6*/ 	.byte	0x08
	.zero		1


	//   ....[20]....
        /*01c8*/ 	.word	0x00000390
        /*01cc*/ 	.word	0x000000ff
        /*01d0*/ 	.word	0x00000050
        /*01d4*/ 	.short	0x0100
        /*01d6*/ 	.byte	0x08
	.zero		1


	//   ....[21]....
        /*01d8*/ 	.word	0x000003a0
        /*01dc*/ 	.word	0x000000ff
        /*01e0*/ 	.word	0x000000e0
        /*01e4*/ 	.short	0x0100
        /*01e6*/ 	.byte	0x08
	.zero		1


	//   ....[22]....
        /*01e8*/ 	.word	0x000003b0
        /*01ec*/ 	.word	0x000000ff
        /*01f0*/ 	.word	0x00000058
        /*01f4*/ 	.short	0x0100
        /*01f6*/ 	.byte	0x08
	.zero		1


	//   ....[23]....
        /*01f8*/ 	.word	0x000003c0
        /*01fc*/ 	.word	0x000000ff
        /*0200*/ 	.word	0x000000e8
        /*0204*/ 	.short	0x0100
        /*0206*/ 	.byte	0x08
	.zero		1


	//   ....[24]....
        /*0208*/ 	.word	0x000003d0
        /*020c*/ 	.word	0x000000ff
        /*0210*/ 	.word	0x00000060
        /*0214*/ 	.short	0x0100
        /*0216*/ 	.byte	0x08
	.zero		1


	//   ....[25]....
        /*0218*/ 	.word	0x000003e0
        /*021c*/ 	.word	0x000000ff
        /*0220*/ 	.word	0x000000f0
        /*0224*/ 	.short	0x0100
        /*0226*/ 	.byte	0x08
	.zero		1


	//   ....[26]....
        /*0228*/ 	.word	0x000003f0
        /*022c*/ 	.word	0x000000ff
        /*0230*/ 	.word	0x00000068
        /*0234*/ 	.short	0x0100
        /*0236*/ 	.byte	0x08
	.zero		1


	//   ....[27]....
        /*0238*/ 	.word	0x00000400
        /*023c*/ 	.word	0x000000ff
        /*0240*/ 	.word	0x000000f8
        /*0244*/ 	.short	0x0100
        /*0246*/ 	.byte	0x08
	.zero		1


	//   ....[28]....
        /*0248*/ 	.word	0x00000410
        /*024c*/ 	.word	0x000000ff
        /*0250*/ 	.word	0x00000070
        /*0254*/ 	.short	0x0100
        /*0256*/ 	.byte	0x08
	.zero		1


	//   ....[29]....
        /*0258*/ 	.word	0x00000420
        /*025c*/ 	.word	0x000000ff
        /*0260*/ 	.word	0x00000100
        /*0264*/ 	.short	0x0100
        /*0266*/ 	.byte	0x08
	.zero		1


	//   ....[30]....
        /*0268*/ 	.word	0x00000430
        /*026c*/ 	.word	0x000000ff
        /*0270*/ 	.word	0x00000078
        /*0274*/ 	.short	0x0100
        /*0276*/ 	.byte	0x08
	.zero		1


	//   ....[31]....
        /*0278*/ 	.word	0x00000440
        /*027c*/ 	.word	0x000000ff
        /*0280*/ 	.word	0x00000108
        /*0284*/ 	.short	0x0100
        /*0286*/ 	.byte	0x08
	.zero		1


	//   ....[32]....
        /*0288*/ 	.word	0x00000450
        /*028c*/ 	.word	0x000000ff
        /*0290*/ 	.word	0x00000080
        /*0294*/ 	.short	0x0100
        /*0296*/ 	.byte	0x08
	.zero		1


	//   ....[33]....
        /*0298*/ 	.word	0x00000460
        /*029c*/ 	.word	0x000000ff
        /*02a0*/ 	.word	0x00000110
        /*02a4*/ 	.short	0x0100
        /*02a6*/ 	.byte	0x08
	.zero		1


	//   ....[34]....
        /*02a8*/ 	.word	0x00000470
        /*02ac*/ 	.word	0x000000ff
        /*02b0*/ 	.word	0x00000088
        /*02b4*/ 	.short	0x0100
        /*02b6*/ 	.byte	0x08
	.zero		1


	//   ....[35]....
        /*02b8*/ 	.word	0x00000480
        /*02bc*/ 	.word	0x000000ff
        /*02c0*/ 	.word	0x00000118
        /*02c4*/ 	.short	0x0100
        /*02c6*/ 	.byte	0x08
	.zero		1


	//   ....[36]....
        /*02c8*/ 	.word	0x000008e0
        /*02cc*/ 	.word	0x000000ff
        /*02d0*/ 	.word	0x00000130
        /*02d4*/ 	.short	0x0100
        /*02d6*/ 	.byte	0x06
	.zero		1


	//   ....[37]....
        /*02d8*/ 	.word	0x00000970
        /*02dc*/ 	.word	0x000000ff
        /*02e0*/ 	.word	0x00000138
        /*02e4*/ 	.short	0x0100
        /*02e6*/ 	.byte	0x06
	.zero		1


	//   ....[38]....
        /*02e8*/ 	.word	0x00001670
        /*02ec*/ 	.word	0x00000003
        /*02f0*/ 	.word	0x00000000
        /*02f4*/ 	.short	0x010a
        /*02f6*/ 	.byte	0x3f
	.zero		1


	//   ....[39]....
        /*02f8*/ 	.word	0x000016b0
        /*02fc*/ 	.word	0x00000003
        /*0300*/ 	.word	0x00000000
        /*0304*/ 	.short	0x010a
        /*0306*/ 	.byte	0x3f
	.zero		1


	//   ....[40]....
        /*0308*/ 	.word	0x000018e0
        /*030c*/ 	.word	0x000000ff
        /*0310*/ 	.word	0x00000000
        /*0314*/ 	.short	0x010a
        /*0316*/ 	.byte	0x04
	.zero		1


	//   ....[41]....
        /*0318*/ 	.word	0x00001920
        /*031c*/ 	.word	0x000000ff
        /*0320*/ 	.word	0x00000000
        /*0324*/ 	.short	0x010a
        /*0326*/ 	.byte	0x04
	.zero		1


	//   ....[42]....
        /*0328*/ 	.word	0x00001a10
        /*032c*/ 	.word	0x00000005
        /*0330*/ 	.word	0x00000000
        /*0334*/ 	.short	0x0101
        /*0336*/ 	.byte	0x3f
	.zero		1


	//   ....[43]....
        /*0338*/ 	.word	0x00001c60
        /*033c*/ 	.word	0x00000000
        /*0340*/ 	.word	0x00000000
        /*0344*/ 	.short	0x0101
        /*0346*/ 	.byte	0x3f
	.zero		1


	//   ....[44]....
        /*0348*/ 	.word	0x0000aa40
        /*034c*/ 	.word	0x00000017
        /*0350*/ 	.word	0x00000090
        /*0354*/ 	.short	0x010a
        /*0356*/ 	.byte	0x3f
	.zero		1


	//   ....[45]....
        /*0358*/ 	.word	0x0000adb0
        /*035c*/ 	.word	0x00000003
        /*0360*/ 	.word	0x00000138
        /*0364*/ 	.short	0x0101
        /*0366*/ 	.byte	0x3f
	.zero		1


	//   ....[46]....
        /*0368*/ 	.word	0x0000b510
        /*036c*/ 	.word	0x00000007
        /*0370*/ 	.word	0x00000000
        /*0374*/ 	.short	0x010a
        /*0376*/ 	.byte	0x3f
	.zero		1


	//   ....[47]....
        /*0378*/ 	.word	0x0000b590
        /*037c*/ 	.word	0x00000008
        /*0380*/ 	.word	0x00000000
        /*0384*/ 	.short	0x010a
        /*0386*/ 	.byte	0x3f
	.zero		1


	//   ....[48]....
        /*0388*/ 	.word	0x0000b620
        /*038c*/ 	.word	0x00000009
        /*0390*/ 	.word	0x00000000
        /*0394*/ 	.short	0x010a
        /*0396*/ 	.byte	0x3f
	.zero		1


	//   ....[49]....
        /*0398*/ 	.word	0x0000b6b0
        /*039c*/ 	.word	0x00000008
        /*03a0*/ 	.word	0x00000000
        /*03a4*/ 	.short	0x010a
        /*03a6*/ 	.byte	0x3f
	.zero		1


	//   ....[50]....
        /*03a8*/ 	.word	0x0000b740
        /*03ac*/ 	.word	0x00000009
        /*03b0*/ 	.word	0x00000000
        /*03b4*/ 	.short	0x010a
        /*03b6*/ 	.byte	0x3f
	.zero		1


	//   ....[51]....
        /*03b8*/ 	.word	0x0000b7d0
        /*03bc*/ 	.word	0x00000008
        /*03c0*/ 	.word	0x00000000
        /*03c4*/ 	.short	0x010a
        /*03c6*/ 	.byte	0x3f
	.zero		1


	//   ....[52]....
        /*03c8*/ 	.word	0x0000b860
        /*03cc*/ 	.word	0x00000009
        /*03d0*/ 	.word	0x00000000
        /*03d4*/ 	.short	0x010a
        /*03d6*/ 	.byte	0x3f
	.zero		1


	//   ....[53]....
        /*03d8*/ 	.word	0x0000b8f0
        /*03dc*/ 	.word	0x00000008
        /*03e0*/ 	.word	0x00000000
        /*03e4*/ 	.short	0x010a
        /*03e6*/ 	.byte	0x3f
	.zero		1


	//   ....[54]....
        /*03e8*/ 	.word	0x0000b980
        /*03ec*/ 	.word	0x00000009
        /*03f0*/ 	.word	0x00000000
        /*03f4*/ 	.short	0x010a
        /*03f6*/ 	.byte	0x3f
	.zero		1


	//   ....[55]....
        /*03f8*/ 	.word	0x0000ba10
        /*03fc*/ 	.word	0x00000008
        /*0400*/ 	.word	0x00000000
        /*0404*/ 	.short	0x010a
        /*0406*/ 	.byte	0x3f
	.zero		1


	//   ....[56]....
        /*0408*/ 	.word	0x0000baa0
        /*040c*/ 	.word	0x00000009
        /*0410*/ 	.word	0x00000000
        /*0414*/ 	.short	0x010a
        /*0416*/ 	.byte	0x3f
	.zero		1


	//   ....[57]....
        /*0418*/ 	.word	0x0000bb30
        /*041c*/ 	.word	0x00000008
        /*0420*/ 	.word	0x00000000
        /*0424*/ 	.short	0x010a
        /*0426*/ 	.byte	0x3f
	.zero		1


	//   ....[58]....
        /*0428*/ 	.word	0x0000bbc0
        /*042c*/ 	.word	0x00000009
        /*0430*/ 	.word	0x00000000
        /*0434*/ 	.short	0x010a
        /*0436*/ 	.byte	0x3f
	.zero		1


	//   ....[59]....
        /*0438*/ 	.word	0x0000bc50
        /*043c*/ 	.word	0x00000008
        /*0440*/ 	.word	0x00000000
        /*0444*/ 	.short	0x010a
        /*0446*/ 	.byte	0x3f
	.zero		1


	//   ....[60]....
        /*0448*/ 	.word	0x0000bce0
        /*044c*/ 	.word	0x00000009
        /*0450*/ 	.word	0x00000000
        /*0454*/ 	.short	0x010a
        /*0456*/ 	.byte	0x3f
	.zero		1


	//   ....[61]....
        /*0458*/ 	.word	0x0000bd70
        /*045c*/ 	.word	0x00000008
        /*0460*/ 	.word	0x00000000
        /*0464*/ 	.short	0x010a
        /*0466*/ 	.byte	0x3f
	.zero		1


	//   ....[62]....
        /*0468*/ 	.word	0x0000be00
        /*046c*/ 	.word	0x0000000b
        /*0470*/ 	.word	0x00000000
        /*0474*/ 	.short	0x010a
        /*0476*/ 	.byte	0x3f
	.zero		1


	//   ....[63]....
        /*0478*/ 	.word	0x0000be90
        /*047c*/ 	.word	0x00000003
        /*0480*/ 	.word	0x00000000
        /*0484*/ 	.short	0x010a
        /*0486*/ 	.byte	0x3f
	.zero		1


	//   ....[64]....
        /*0488*/ 	.word	0x0000bef0
        /*048c*/ 	.word	0x00000003
        /*0490*/ 	.word	0x00000000
        /*0494*/ 	.short	0x010a
        /*0496*/ 	.byte	0x3f
	.zero		1


	//   ....[65]....
        /*0498*/ 	.word	0x0000bf50
        /*049c*/ 	.word	0x00000005
        /*04a0*/ 	.word	0x00000000
        /*04a4*/ 	.short	0x010a
        /*04a6*/ 	.byte	0x3f
	.zero		1


	//   ....[66]....
        /*04a8*/ 	.word	0x0000c020
        /*04ac*/ 	.word	0x00000017
        /*04b0*/ 	.word	0x00000090
        /*04b4*/ 	.short	0x010a
        /*04b6*/ 	.byte	0x3f
	.zero		1


	//   ....[67]....
        /*04b8*/ 	.word	0x0000c0f0
        /*04bc*/ 	.word	0x00000007
        /*04c0*/ 	.word	0x00000000
        /*04c4*/ 	.short	0x010a
        /*04c6*/ 	.byte	0x3f
	.zero		1


	//   ....[68]....
        /*04c8*/ 	.word	0x0000c140
        /*04cc*/ 	.word	0x00000008
        /*04d0*/ 	.word	0x00000000
        /*04d4*/ 	.short	0x010a
        /*04d6*/ 	.byte	0x3f
	.zero		1


	//   ....[69]....
        /*04d8*/ 	.word	0x0000c190
        /*04dc*/ 	.word	0x00000009
        /*04e0*/ 	.word	0x00000000
        /*04e4*/ 	.short	0x010a
        /*04e6*/ 	.byte	0x3f
	.zero		1


	//   ....[70]....
        /*04e8*/ 	.word	0x0000c1e0
        /*04ec*/ 	.word	0x00000008
        /*04f0*/ 	.word	0x00000000
        /*04f4*/ 	.short	0x010a
        /*04f6*/ 	.byte	0x3f
	.zero		1


	//   ....[71]....
        /*04f8*/ 	.word	0x0000c230
        /*04fc*/ 	.word	0x00000009
        /*0500*/ 	.word	0x00000000
        /*0504*/ 	.short	0x010a
        /*0506*/ 	.byte	0x3f
	.zero		1


	//   ....[72]....
        /*0508*/ 	.word	0x0000c280
        /*050c*/ 	.word	0x00000008
        /*0510*/ 	.word	0x00000000
        /*0514*/ 	.short	0x010a
        /*0516*/ 	.byte	0x3f
	.zero		1


	//   ....[73]....
        /*0518*/ 	.word	0x0000c2d0
        /*051c*/ 	.word	0x00000009
        /*0520*/ 	.word	0x00000000
        /*0524*/ 	.short	0x010a
        /*0526*/ 	.byte	0x3f
	.zero		1


	//   ....[74]....
        /*0528*/ 	.word	0x0000c320
        /*052c*/ 	.word	0x00000008
        /*0530*/ 	.word	0x00000000
        /*0534*/ 	.short	0x010a
        /*0536*/ 	.byte	0x3f
	.zero		1


	//   ....[75]....
        /*0538*/ 	.word	0x0000c370
        /*053c*/ 	.word	0x00000009
        /*0540*/ 	.word	0x00000000
        /*0544*/ 	.short	0x010a
        /*0546*/ 	.byte	0x3f
	.zero		1


	//   ....[76]....
        /*0548*/ 	.word	0x0000c3c0
        /*054c*/ 	.word	0x00000008
        /*0550*/ 	.word	0x00000000
        /*0554*/ 	.short	0x010a
        /*0556*/ 	.byte	0x3f
	.zero		1


	//   ....[77]....
        /*0558*/ 	.word	0x0000c410
        /*055c*/ 	.word	0x00000009
        /*0560*/ 	.word	0x00000000
        /*0564*/ 	.short	0x010a
        /*0566*/ 	.byte	0x3f
	.zero		1


	//   ....[78]....
        /*0568*/ 	.word	0x0000c460
        /*056c*/ 	.word	0x00000008
        /*0570*/ 	.word	0x00000000
        /*0574*/ 	.short	0x010a
        /*0576*/ 	.byte	0x3f
	.zero		1


	//   ....[79]....
        /*0578*/ 	.word	0x0000c4b0
        /*057c*/ 	.word	0x00000009
        /*0580*/ 	.word	0x00000000
        /*0584*/ 	.short	0x010a
        /*0586*/ 	.byte	0x3f
	.zero		1


	//   ....[80]....
        /*0588*/ 	.word	0x0000c500
        /*058c*/ 	.word	0x00000008
        /*0590*/ 	.word	0x00000000
        /*0594*/ 	.short	0x010a
        /*0596*/ 	.byte	0x3f
	.zero		1


	//   ....[81]....
        /*0598*/ 	.word	0x0000c550
        /*059c*/ 	.word	0x00000009
        /*05a0*/ 	.word	0x00000000
        /*05a4*/ 	.short	0x010a
        /*05a6*/ 	.byte	0x3f
	.zero		1


	//   ....[82]....
        /*05a8*/ 	.word	0x0000c5a0
        /*05ac*/ 	.word	0x00000008
        /*05b0*/ 	.word	0x00000000
        /*05b4*/ 	.short	0x010a
        /*05b6*/ 	.byte	0x3f
	.zero		1


	//   ....[83]....
        /*05b8*/ 	.word	0x0000c5f0
        /*05bc*/ 	.word	0x0000000b
        /*05c0*/ 	.word	0x00000000
        /*05c4*/ 	.short	0x010a
        /*05c6*/ 	.byte	0x3f
	.zero		1


	//----- nvinfo : EIATTR_NUM_MBARRIERS
	.align		4
.L_35:
        /*05c8*/ 	.byte	0x03, 0x38
        /*05ca*/ 	.short	0x0026


	//----- nvinfo : EIATTR_EXIT_INSTR_OFFSETS
	.align		4
        /*05cc*/ 	.byte	0x04, 0x1c
        /*05ce*/ 	.short	(.L_37 - .L_36)


	//   ....[0]....
.L_36:
        /*05d0*/ 	.word	0x00000b40


	//   ....[1]....
        /*05d4*/ 	.word	0x00001360


	//   ....[2]....
        /*05d8*/ 	.word	0x0000a160


	//   ....[3]....
        /*05dc*/ 	.word	0x0000a6c0


	//   ....[4]....
        /*05e0*/ 	.word	0x0000bee0


	//----- nvinfo : EIATTR_MAX_THREADS
	.align		4
.L_37:
        /*05e4*/ 	.byte	0x04, 0x05
        /*05e6*/ 	.short	(.L_39 - .L_38)
.L_38:
        /*05e8*/ 	.word	0x00000180
        /*05ec*/ 	.word	0x00000001
        /*05f0*/ 	.word	0x00000001


	//----- nvinfo : EIATTR_CRS_STACK_SIZE
	.align		4
.L_39:
        /*05f4*/ 	.byte	0x04, 0x1e
        /*05f6*/ 	.short	(.L_41 - .L_40)
.L_40:
        /*05f8*/ 	.word	0x00000000


	//----- nvinfo : EIATTR_CBANK_PARAM_SIZE
	.align		4
.L_41:
        /*05fc*/ 	.byte	0x03, 0x19
        /*05fe*/ 	.short	0x0470


	//----- nvinfo : EIATTR_PARAM_CBANK
	.align		4
        /*0600*/ 	.byte	0x04, 0x0a
        /*0602*/ 	.short	(.L_43 - .L_42)
	.align		4
.L_42:
        /*0604*/ 	.word	index@(.nv.constant0._ZN7cutlass13device_kernelINS_4gemm6kernel13GemmUniversalIN4cute5tupleIJiiiiEEENS1_10collective13CollectiveMmaINS1_34MainloopSm90TmaGmmaWarpSpecializedILi18ENS5_IJNS4_1CILi2EEENSA_ILi1EEESC_EEENS1_35KernelTmaWarpSpecializedCooperativeEEENS5_IJNSA_ILi128EEENSA_ILi256EEENSA_ILi16EEEEEENS_6half_tENS5_IJlSC_lEEESK_SL_NS4_8TiledMMAINS4_8MMA_AtomIJNS4_4SM904GMMA26MMA_64x256x16_F32F16F16_SSILNSP_5MajorE0ELSR_0ELNSP_7ScaleInE1ELSS_1EEEEEENS4_6LayoutISD_NS5_IJSC_NSA_ILi0EEESW_EEEEENS5_IJNS4_10UnderscoreESZ_SZ_EEEEENS4_13SM90_TMA_LOADENS4_14ComposedLayoutINS4_7SwizzleILi1ELi4ELi3EEENS4_18smem_ptr_flag_bitsILi16EEENSV_INS5_IJNSA_ILi8EEESI_EEENS5_IJSI_SC_EEEEEEEvNS4_8identityENS4_23SM90_TMA_LOAD_MULTICASTES1C_vS1D_EENS_8epilogue10collective6detail29Sm90TmaWarpSpecializedAdapterINS1H_15DefaultEpilogueISK_SL_SL_NS1G_6thread17LinearCombinationISK_Li1EffLNS1L_9ScaleType4KindE0ELNS_15FloatRoundStyleE2ESK_EENS1_15EpilogueDefaultEEEEEvvEEEEvNT_6ParamsE)
        /*0608*/ 	.short	0x0210
        /*060a*/ 	.short	0x0470


	//----- nvinfo : EIATTR_SW_WAR
	.align		4
.L_43:
        /*060c*/ 	.byte	0x04, 0x36
        /*060e*/ 	.short	(.L_45 - .L_44)
.L_44:
        /*0610*/ 	.word	0x00000008
.L_45:


//--------------------- .nv.callgraph             --------------------------
	.section	.nv.callgraph,"",@"SHT_CUDA_CALLGRAPH"
	.align	4
	.sectionentsize	8
	.align		4
        /*0000*/ 	.word	0x00000000
	.align		4
        /*0004*/ 	.word	0xffffffff
	.align		4
        /*0008*/ 	.word	index@(_ZN7cutlass13device_kernelINS_4gemm6kernel13GemmUniversalIN4cute5tupleIJiiiiEEENS1_10collective13CollectiveMmaINS1_34MainloopSm90TmaGmmaWarpSpecializedILi18ENS5_IJNS4_1CILi2EEENSA_ILi1EEESC_EEENS1_35KernelTmaWarpSpecializedCooperativeEEENS5_IJNSA_ILi128EEENSA_ILi256EEENSA_ILi16EEEEEENS_6half_tENS5_IJlSC_lEEESK_SL_NS4_8TiledMMAINS4_8MMA_AtomIJNS4_4SM904GMMA26MMA_64x256x16_F32F16F16_SSILNSP_5MajorE0ELSR_0ELNSP_7ScaleInE1ELSS_1EEEEEENS4_6LayoutISD_NS5_IJSC_NSA_ILi0EEESW_EEEEENS5_IJNS4_10UnderscoreESZ_SZ_EEEEENS4_13SM90_TMA_LOADENS4_14ComposedLayoutINS4_7SwizzleILi1ELi4ELi3EEENS4_18smem_ptr_flag_bitsILi16EEENSV_INS5_IJNSA_ILi8EEESI_EEENS5_IJSI_SC_EEEEEEEvNS4_8identityENS4_23SM90_TMA_LOAD_MULTICASTES1C_vS1D_EENS_8epilogue10collective6detail29Sm90TmaWarpSpecializedAdapterINS1H_15DefaultEpilogueISK_SL_SL_NS1G_6thread17LinearCombinationISK_Li1EffLNS1L_9ScaleType4KindE0ELNS_15FloatRoundStyleE2ESK_EENS1_15EpilogueDefaultEEEEEvvEEEEvNT_6ParamsE)
	.align		4
        /*000c*/ 	.word	index@(__assertfail)
	.align		4
        /*0010*/ 	.word	0x00000000
	.align		4
        /*0014*/ 	.word	0xfffffffe
	.align		4
        /*0018*/ 	.word	0x00000000
	.align		4
        /*001c*/ 	.word	0xfffffffd
	.align		4
        /*0020*/ 	.word	0x00000000
	.align		4
        /*0024*/ 	.word	0xfffffffc


//--------------------- .nv.constant4             --------------------------
	.section	.nv.constant4,"a",@progbits
	.align	8
	.align		8
.nv.constant4:
        /*0000*/ 	.dword	__assertfail
	.align		8
        /*0008*/ 	.dword	__unnamed_1
	.align		8
        /*0010*/ 	.dword	_ZN40_INTERNAL_16a9b36b_4_k_cu_d2657e66_128494cuda3std3__45__cpo5beginE
	.align		8
        /*0018*/ 	.dword	_ZN40_INTERNAL_16a9b36b_4_k_cu_d2657e66_128494cuda3std3__45__cpo3endE
	.align		8
        /*0020*/ 	.dword	_ZN40_INTERNAL_16a9b36b_4_k_cu_d2657e66_128494cuda3std3__45__cpo6cbeginE
	.align		8
        /*0028*/ 	.dword	_ZN40_INTERNAL_16a9b36b_4_k_cu_d2657e66_128494cuda3std3__45__cpo4cendE
	.align		8
        /*0030*/ 	.dword	_ZN40_INTERNAL_16a9b36b_4_k_cu_d2657e66_128494cuda3std3__442_GLOBAL__N__16a9b36b_4_k_cu_d2657e66_128496ignoreE
	.align		8
        /*0038*/ 	.dword	_ZN40_INTERNAL_16a9b36b_4_k_cu_d2657e66_128494cuda3std3__419piecewise_constructE
	.align		8
        /*0040*/ 	.dword	_ZN40_INTERNAL_16a9b36b_4_k_cu_d2657e66_128494cuda3std3__48in_placeE
	.align		8
        /*0048*/ 	.dword	_ZN40_INTERNAL_16a9b36b_4_k_cu_d2657e66_128494cuda3std6ranges3__45__cpo4swapE
	.align		8
        /*0050*/ 	.dword	_ZN40_INTERNAL_16a9b36b_4_k_cu_d2657e66_128494cuda3std6ranges3__45__cpo9iter_moveE
	.align		8
        /*0058*/ 	.dword	_ZN40_INTERNAL_16a9b36b_4_k_cu_d2657e66_128494cute7productE
	.align		8
        /*0060*/ 	.dword	_ZN40_INTERNAL_16a9b36b_4_k_cu_d2657e66_128494cute1_E
	.align		8
        /*0068*/ 	.dword	$str$22
	.align		8
        /*0070*/ 	.dword	$str$23


//--------------------- .text._ZN7cutlass13device_kernelINS_4gemm6kernel13GemmUniversalIN4cute5tupleIJiiiiEEENS1_10collective13CollectiveMmaINS1_34MainloopSm90TmaGmmaWarpSpecializedILi18ENS5_IJNS4_1CILi2EEENSA_ILi1EEESC_EEENS1_35KernelTmaWarpSpecializedCooperativeEEENS5_IJNSA_ILi128EEENSA_ILi256EEENSA_ILi16EEEEEENS_6half_tENS5_IJlSC_lEEESK_SL_NS4_8TiledMMAINS4_8MMA_AtomIJNS4_4SM904GMMA26MMA_64x256x16_F32F16F16_SSILNSP_5MajorE0ELSR_0ELNSP_7ScaleInE1ELSS_1EEEEEENS4_6LayoutISD_NS5_IJSC_NSA_ILi0EEESW_EEEEENS5_IJNS4_10UnderscoreESZ_SZ_EEEEENS4_13SM90_TMA_LOADENS4_14ComposedLayoutINS4_7SwizzleILi1ELi4ELi3EEENS4_18smem_ptr_flag_bitsILi16EEENSV_INS5_IJNSA_ILi8EEESI_EEENS5_IJSI_SC_EEEEEEEvNS4_8identityENS4_23SM90_TMA_LOAD_MULTICASTES1C_vS1D_EENS_8epilogue10collective6detail29Sm90TmaWarpSpecializedAdapterINS1H_15DefaultEpilogueISK_SL_SL_NS1G_6thread17LinearCombinationISK_Li1EffLNS1L_9ScaleType4KindE0ELNS_15FloatRoundStyleE2ESK_EENS1_15EpilogueDefaultEEEEEvvEEEEvNT_6ParamsE --------------------------
	.section	.text._ZN7cutlass13device_kernelINS_4gemm6kernel13GemmUniversalIN4cute5tupleIJiiiiEEENS1_10collective13CollectiveMmaINS1_34MainloopSm90TmaGmmaWarpSpecializedILi18ENS5_IJNS4_1CILi2EEENSA_ILi1EEESC_EEENS1_35KernelTmaWarpSpecializedCooperativeEEENS5_IJNSA_ILi128EEENSA_ILi256EEENSA_ILi16EEEEEENS_6half_tENS5_IJlSC_lEEESK_SL_NS4_8TiledMMAINS4_8MMA_AtomIJNS4_4SM904GMMA26MMA_64x256x16_F32F16F16_SSILNSP_5MajorE0ELSR_0ELNSP_7ScaleInE1ELSS_1EEEEEENS4_6LayoutISD_NS5_IJSC_NSA_ILi0EEESW_EEEEENS5_IJNS4_10UnderscoreESZ_SZ_EEEEENS4_13SM90_TMA_LOADENS4_14ComposedLayoutINS4_7SwizzleILi1ELi4ELi3EEENS4_18smem_ptr_flag_bitsILi16EEENSV_INS5_IJNSA_ILi8EEESI_EEENS5_IJSI_SC_EEEEEEEvNS4_8identityENS4_23SM90_TMA_LOAD_MULTICASTES1C_vS1D_EENS_8epilogue10collective6detail29Sm90TmaWarpSpecializedAdapterINS1H_15DefaultEpilogueISK_SL_SL_NS1G_6thread17LinearCombinationISK_Li1EffLNS1L_9ScaleType4KindE0ELNS_15FloatRoundStyleE2ESK_EENS1_15EpilogueDefaultEEEEEvvEEEEvNT_6ParamsE,"ax",@progbits
	.align	128
.text._ZN7cutlass13device_kernelINS_4gemm6kernel13GemmUniversalIN4cute5tupleIJiiiiEEENS1_10collective13CollectiveMmaINS1_34MainloopSm90TmaGmmaWarpSpecializedILi18ENS5_IJNS4_1CILi2EEENSA_ILi1EEESC_EEENS1_35KernelTmaWarpSpecializedCooperativeEEENS5_IJNSA_ILi128EEENSA_ILi256EEENSA_ILi16EEEEEENS_6half_tENS5_IJlSC_lEEESK_SL_NS4_8TiledMMAINS4_8MMA_AtomIJNS4_4SM904GMMA26MMA_64x256x16_F32F16F16_SSILNSP_5MajorE0ELSR_0ELNSP_7ScaleInE1ELSS_1EEEEEENS4_6LayoutISD_NS5_IJSC_NSA_ILi0EEESW_EEEEENS5_IJNS4_10UnderscoreESZ_SZ_EEEEENS4_13SM90_TMA_LOADENS4_14ComposedLayoutINS4_7SwizzleILi1ELi4ELi3EEENS4_18smem_ptr_flag_bitsILi16EEENSV_INS5_IJNSA_ILi8EEESI_EEENS5_IJSI_SC_EEEEEEEvNS4_8identityENS4_23SM90_TMA_LOAD_MULTICASTES1C_vS1D_EENS_8epilogue10collective6detail29Sm90TmaWarpSpecializedAdapterINS1H_15DefaultEpilogueISK_SL_SL_NS1G_6thread17LinearCombinationISK_Li1EffLNS1L_9ScaleType4KindE0ELNS_15FloatRoundStyleE2ESK_EENS1_15EpilogueDefaultEEEEEvvEEEEvNT_6ParamsE:
        .type           _ZN7cutlass13device_kernelINS_4gemm6kernel13GemmUniversalIN4cute5tupleIJiiiiEEENS1_10collective13CollectiveMmaINS1_34MainloopSm90TmaGmmaWarpSpecializedILi18ENS5_IJNS4_1CILi2EEENSA_ILi1EEESC_EEENS1_35KernelTmaWarpSpecializedCooperativeEEENS5_IJNSA_ILi128EEENSA_ILi256EEENSA_ILi16EEEEEENS_6half_tENS5_IJlSC_lEEESK_SL_NS4_8TiledMMAINS4_8MMA_AtomIJNS4_4SM904GMMA26MMA_64x256x16_F32F16F16_SSILNSP_5MajorE0ELSR_0ELNSP_7ScaleInE1ELSS_1EEEEEENS4_6LayoutISD_NS5_IJSC_NSA_ILi0EEESW_EEEEENS5_IJNS4_10UnderscoreESZ_SZ_EEEEENS4_13SM90_TMA_LOADENS4_14ComposedLayoutINS4_7SwizzleILi1ELi4ELi3EEENS4_18smem_ptr_flag_bitsILi16EEENSV_INS5_IJNSA_ILi8EEESI_EEENS5_IJSI_SC_EEEEEEEvNS4_8identityENS4_23SM90_TMA_LOAD_MULTICASTES1C_vS1D_EENS_8epilogue10collective6detail29Sm90TmaWarpSpecializedAdapterINS1H_15DefaultEpilogueISK_SL_SL_NS1G_6thread17LinearCombinationISK_Li1EffLNS1L_9ScaleType4KindE0ELNS_15FloatRoundStyleE2ESK_EENS1_15EpilogueDefaultEEEEEvvEEEEvNT_6ParamsE,@function
        .size           _ZN7cutlass13device_kernelINS_4gemm6kernel13GemmUniversalIN4cute5tupleIJiiiiEEENS1_10collective13CollectiveMmaINS1_34MainloopSm90TmaGmmaWarpSpecializedILi18ENS5_IJNS4_1CILi2EEENSA_ILi1EEESC_EEENS1_35KernelTmaWarpSpecializedCooperativeEEENS5_IJNSA_ILi128EEENSA_ILi256EEENSA_ILi16EEEEEENS_6half_tENS5_IJlSC_lEEESK_SL_NS4_8TiledMMAINS4_8MMA_AtomIJNS4_4SM904GMMA26MMA_64x256x16_F32F16F16_SSILNSP_5MajorE0ELSR_0ELNSP_7ScaleInE1ELSS_1EEEEEENS4_6LayoutISD_NS5_IJSC_NSA_ILi0EEESW_EEEEENS5_IJNS4_10UnderscoreESZ_SZ_EEEEENS4_13SM90_TMA_LOADENS4_14ComposedLayoutINS4_7SwizzleILi1ELi4ELi3EEENS4_18smem_ptr_flag_bitsILi16EEENSV_INS5_IJNSA_ILi8EEESI_EEENS5_IJSI_SC_EEEEEEEvNS4_8identityENS4_23SM90_TMA_LOAD_MULTICASTES1C_vS1D_EENS_8epilogue10collective6detail29Sm90TmaWarpSpecializedAdapterINS1H_15DefaultEpilogueISK_SL_SL_NS1G_6thread17LinearCombinationISK_Li1EffLNS1L_9ScaleType4KindE0ELNS_15FloatRoundStyleE2ESK_EENS1_15EpilogueDefaultEEEEEvvEEEEvNT_6ParamsE,(.L_x_356 - _ZN7cutlass13device_kernelINS_4gemm6kernel13GemmUniversalIN4cute5tupleIJiiiiEEENS1_10collective13CollectiveMmaINS1_34MainloopSm90TmaGmmaWarpSpecializedILi18ENS5_IJNS4_1CILi2EEENSA_ILi1EEESC_EEENS1_35KernelTmaWarpSpecializedCooperativeEEENS5_IJNSA_ILi128EEENSA_ILi256EEENSA_ILi16EEEEEENS_6half_tENS5_IJlSC_lEEESK_SL_NS4_8TiledMMAINS4_8MMA_AtomIJNS4_4SM904GMMA26MMA_64x256x16_F32F16F16_SSILNSP_5MajorE0ELSR_0ELNSP_7ScaleInE1ELSS_1EEEEEENS4_6LayoutISD_NS5_IJSC_NSA_ILi0EEESW_EEEEENS5_IJNS4_10UnderscoreESZ_SZ_EEEEENS4_13SM90_TMA_LOADENS4_14ComposedLayoutINS4_7SwizzleILi1ELi4ELi3EEENS4_18smem_ptr_flag_bitsILi16EEENSV_INS5_IJNSA_ILi8EEESI_EEENS5_IJSI_SC_EEEEEEEvNS4_8identityENS4_23SM90_TMA_LOAD_MULTICASTES1C_vS1D_EENS_8epilogue10collective6detail29Sm90TmaWarpSpecializedAdapterINS1H_15DefaultEpilogueISK_SL_SL_NS1G_6thread17LinearCombinationISK_Li1EffLNS1L_9ScaleType4KindE0ELNS_15FloatRoundStyleE2ESK_EENS1_15EpilogueDefaultEEEEEvvEEEEvNT_6ParamsE)
        .other          _ZN7cutlass13device_kernelINS_4gemm6kernel13GemmUniversalIN4cute5tupleIJiiiiEEENS1_10collective13CollectiveMmaINS1_34MainloopSm90TmaGmmaWarpSpecializedILi18ENS5_IJNS4_1CILi2EEENSA_ILi1EEESC_EEENS1_35KernelTmaWarpSpecializedCooperativeEEENS5_IJNSA_ILi128EEENSA_ILi256EEENSA_ILi16EEEEEENS_6half_tENS5_IJlSC_lEEESK_SL_NS4_8TiledMMAINS4_8MMA_AtomIJNS4_4SM904GMMA26MMA_64x256x16_F32F16F16_SSILNSP_5MajorE0ELSR_0ELNSP_7ScaleInE1ELSS_1EEEEEENS4_6LayoutISD_NS5_IJSC_NSA_ILi0EEESW_EEEEENS5_IJNS4_10UnderscoreESZ_SZ_EEEEENS4_13SM90_TMA_LOADENS4_14ComposedLayoutINS4_7SwizzleILi1ELi4ELi3EEENS4_18smem_ptr_flag_bitsILi16EEENSV_INS5_IJNSA_ILi8EEESI_EEENS5_IJSI_SC_EEEEEEEvNS4_8identityENS4_23SM90_TMA_LOAD_MULTICASTES1C_vS1D_EENS_8epilogue10collective6detail29Sm90TmaWarpSpecializedAdapterINS1H_15DefaultEpilogueISK_SL_SL_NS1G_6thread17LinearCombinationISK_Li1EffLNS1L_9ScaleType4KindE0ELNS_15FloatRoundStyleE2ESK_EENS1_15EpilogueDefaultEEEEEvvEEEEvNT_6ParamsE,@"STO_CUDA_ENTRY STV_DEFAULT"
_ZN7cutlass13device_kernelINS_4gemm6kernel13GemmUniversalIN4cute5tupleIJiiiiEEENS1_10collective13CollectiveMmaINS1_34MainloopSm90TmaGmmaWarpSpecializedILi18ENS5_IJNS4_1CILi2EEENSA_ILi1EEESC_EEENS1_35KernelTmaWarpSpecializedCooperativeEEENS5_IJNSA_ILi128EEENSA_ILi256EEENSA_ILi16EEEEEENS_6half_tENS5_IJlSC_lEEESK_SL_NS4_8TiledMMAINS4_8MMA_AtomIJNS4_4SM904GMMA26MMA_64x256x16_F32F16F16_SSILNSP_5MajorE0ELSR_0ELNSP_7ScaleInE1ELSS_1EEEEEENS4_6LayoutISD_NS5_IJSC_NSA_ILi0EEESW_EEEEENS5_IJNS4_10UnderscoreESZ_SZ_EEEEENS4_13SM90_TMA_LOADENS4_14ComposedLayoutINS4_7SwizzleILi1ELi4ELi3EEENS4_18smem_ptr_flag_bitsILi16EEENSV_INS5_IJNSA_ILi8EEESI_EEENS5_IJSI_SC_EEEEEEEvNS4_8identityENS4_23SM90_TMA_LOAD_MULTICASTES1C_vS1D_EENS_8epilogue10collective6detail29Sm90TmaWarpSpecializedAdapterINS1H_15DefaultEpilogueISK_SL_SL_NS1G_6thread17LinearCombinationISK_Li1EffLNS1L_9ScaleType4KindE0ELNS_15FloatRoundStyleE2ESK_EENS1_15EpilogueDefaultEEEEEvvEEEEvNT_6ParamsE:
[----:B------:R-:W0:Y:S01]  /*0000*/  LDC R1, c[0x0][0x28] ;  /* 0x00000a00ff017b82 */ /* 0x000e220000000800 */
[----:B------:R-:W1:Y:S01]  /*0010*/  S2R R18, SR_TID.X ;  /* 0x0000000000127919 */ /* 0x000e620000002100 */
[----:B------:R-:W-:Y:S01]  /*0020*/  ELECT P0, URZ, PT ;  /* 0x00000000003f782f */ /* 0x000fe20003800000 */
[----:B------:R-:W-:Y:S01]  /*0030*/  BSSY B0, `(.L_x_0) ;  /* 0x000000f000007945 */ /* 0x000fe20003800000 */
[--C-:B-1----:R-:W-:Y:S02]  /*0040*/  SHF.R.U32.HI R0, RZ, 0x5, R18.reuse ;  /* 0x00000005ff007819 */ /* 0x102fe40000011612 */
[----:B------:R-:W-:-:S03]  /*0050*/  SHF.R.U32.HI R3, RZ, 0x7, R18 ;  /* 0x00000007ff037819 */ /* 0x000fc60000011612 */
[----:B------:R-:W1:Y:S04]  /*0060*/  SHFL.IDX PT, R2, R0, RZ, 0x1f ;  /* 0x00001fff00027589 */ /* 0x000e6800000e0000 */
[----:B------:R2:W3:Y:S01]  /*0070*/  SHFL.IDX PT, R5, R3, RZ, 0x1f ;  /* 0x00001fff03057589 */ /* 0x0004e200000e0000 */
[----:B-1----:R-:W-:-:S13]  /*0080*/  ISETP.NE.OR P0, PT, R2, RZ, !P0 ;  /* 0x000000ff0200720c */ /* 0x002fda0004705670 */
[----:B0-23--:R-:W-:Y:S05]  /*0090*/  @P0 BRA `(.L_x_1) ;  /* 0x0000000000200947 */ /* 0x00dfea0003800000 */
[----:B------:R-:W-:Y:S02]  /*00a0*/  ULDC.64 UR4, c[0x0][0x198] ;  /* 0x0000660000047ab9 */ /* 0x000fe40000000a00 */
[----:B------:R-:W-:Y:S02]  /*00b0*/  UIADD3 UR6, UP0, UR4, 0xf0, URZ ;  /* 0x000000f004067890 */ /* 0x000fe4000ff1e03f */
[----:B------:R-:W-:Y:S02]  /*00c0*/  UIADD3 UR4, UP1, UR4, 0x1f0, URZ ;  /* 0x000001f004047890 */ /* 0x000fe4000ff3e03f */
[----:B------:R-:W-:Y:S02]  /*00d0*/  UIADD3.X UR7, URZ, UR5, URZ, UP0, !UPT ;  /* 0x000000053f077290 */ /* 0x000fe400087fe43f */
[----:B------:R-:W-:-:S07]  /*00e0*/  UIADD3.X UR5, URZ, UR5, URZ, UP1, !UPT ;  /* 0x000000053f057290 */ /* 0x000fce0008ffe43f */
[----:B------:R0:W-:Y:S02]  /*00f0*/  UTMACCTL.PF [UR6] ;  /* 0x00000000060079b9 */ /* 0x0001e40008040000 */
[----:B------:R0:W-:Y:S02]  /*0100*/  UTMACCTL.PF [UR4] ;  /* 0x00000000040079b9 */ /* 0x0001e40008040000 */
[----:B0-----:R-:W-:Y:S01]  /*0110*/  NOP ;  /* 0x0000000000007918 */ /* 0x001fe20000000000 */
.L_x_1:
[----:B------:R-:W-:Y:S05]  /*0120*/  BSYNC B0 ;  /* 0x0000000000007941 */ /* 0x000fea0003800000 */
.L_x_0:
[----:B------:R-:W0:Y:S02]  /*0130*/  SHFL.IDX PT, R3, R0, RZ, 0x1f ;  /* 0x00001fff00037589 */ /* 0x000e2400000e0000 */
[----:B0-----:R-:W-:-:S13]  /*0140*/  ISETP.NE.AND P0, PT, R3, RZ, PT ;  /* 0x000000ff0300720c */ /* 0x001fda0003f05270 */
[----:B------:R-:W-:Y:S05]  /*0150*/  @P0 BRA `(.L_x_2) ;  /* 0x0000000000d40947 */ /* 0x000fea0003800000 */
[----:B------:R-:W-:Y:S01]  /*0160*/  ELECT P0, URZ, PT ;  /* 0x00000000003f782f */ /* 0x000fe20003800000 */
[----:B------:R-:W-:-:S12]  /*0170*/  BSSY B0, `(.L_x_2) ;  /* 0x0000033000007945 */ /* 0x000fd80003800000 */
[----:B------:R-:W-:Y:S05]  /*0180*/  @!P0 BRA `(.L_x_3) ;  /* 0x0000000000c48947 */ /* 0x000fea0003800000 */
[----:B------:R-:W0:Y:S01]  /*0190*/  S2UR UR8, SR_CgaCtaId ;  /* 0x00000000000879c3 */ /* 0x000e220000008800 */
[----:B------:R-:W-:Y:S01]  /*01a0*/  UMOV UR4, 0x400 ;  /* 0x0000040000047882 */ /* 0x000fe20000000000 */
[----:B------:R-:W-:Y:S01]  /*01b0*/  UMOV UR5, 0x1 ;  /* 0x0000000100057882 */ /* 0x000fe20000000000 */
[----:B------:R-:W-:Y:S02]  /*01c0*/  UMOV UR6, 0x4 ;  /* 0x0000000400067882 */ /* 0x000fe40000000000 */
[----:B------:R-:W-:-:S04]  /*01d0*/  UIADD3 UR6, -UR6, 0x100000, URZ ;  /* 0x0010000006067890 */ /* 0x000fc8000fffe13f */
[----:B------:R-:W-:Y:S02]  /*01e0*/  USHF.L.U32 UR7, UR6, 0xb, URZ ;  /* 0x0000000b06077899 */ /* 0x000fe4000800063f */
[----:B------:R-:W-:Y:S02]  /*01f0*/  USHF.L.U32 UR6, UR6, 0x1, URZ ;  /* 0x0000000106067899 */ /* 0x000fe4000800063f */
[----:B0-----:R-:W-:Y:S02]  /*0200*/  ULEA UR8, UR8, UR4, 0x18 ;  /* 0x0000000408087291 */ /* 0x001fe4000f8ec03f */
[----:B------:R-:W-:-:S04]  /*0210*/  UIADD3 UR4, -UR5, 0x100000, URZ ;  /* 0x0010000005047890 */ /* 0x000fc8000fffe13f */
[----:B------:R-:W-:Y:S02]  /*0220*/  USHF.L.U32 UR5, UR4, 0xb, URZ ;  /* 0x0000000b04057899 */ /* 0x000fe4000800063f */
[----:B------:R-:W-:Y:S01]  /*0230*/  USHF.L.U32 UR4, UR4, 0x1, URZ ;  /* 0x0000000104047899 */ /* 0x000fe2000800063f */
[----:B------:R-:W0:Y:S11]  /*0240*/  FENCE.VIEW.ASYNC.S ;  /* 0x00000000000073c6 */ /* 0x000e360000000000 */
[----:B0-----:R0:W1:Y:S01]  /*0250*/  SYNCS.EXCH.64 URZ, [UR8], UR4 ;  /* 0x00000004083f75b2 */ /* 0x0010620008000100 */
[----:B------:R0:W2:Y:S01]  /*0260*/  SYNCS.EXCH.64 URZ, [UR8+0x90], UR6 ;  /* 0x00009006083f75b2 */ /* 0x0000a20008000100 */
[----:B------:R0:W3:Y:S01]  /*0270*/  SYNCS.EXCH.64 URZ, [UR8+0x8], UR4 ;  /* 0x00000804083f75b2 */ /* 0x0000e20008000100 */
[----:B------:R0:W4:Y:S01]  /*0280*/  SYNCS.EXCH.64 URZ, [UR8+0x98], UR6 ;  /* 0x00009806083f75b2 */ /* 0x0001220008000100 */
[----:B------:R0:W0:Y:S01]  /*0290*/  SYNCS.EXCH.64 URZ, [UR8+0x10], UR4 ;  /* 0x00001004083f75b2 */ /* 0x0000220008000100 */
        /* <DEDUP_REMOVED lines=31> */
[----:B-1234-:R-:W-:Y:S01]  /*0490*/  NOP ;  /* 0x0000000000007918 */ /* 0x01efe20000000000 */
.L_x_3:
[----:B0-----:R-:W-:Y:S05]  /*04a0*/  BSYNC B0 ;  /* 0x0000000000007941 */ /* 0x001fea0003800000 */
.L_x_2:
[----:B------:R-:W-:Y:S01]  /*04b0*/  SHF.R.S32.HI R7, RZ, 0x1f, R18 ;  /* 0x0000001fff077819 */ /* 0x000fe20000011412 */
[----:B------:R-:W0:Y:S01]  /*04c0*/  SHFL.IDX PT, R0, R0, RZ, 0x1f ;  /* 0x00001fff00007589 */ /* 0x000e2200000e0000 */
[----:B------:R-:W1:Y:S01]  /*04d0*/  S2UR UR8, SR_CTAID.X ;  /* 0x00000000000879c3 */ /* 0x000e620000002500 */
[----:B------:R-:W-:Y:S02]  /*04e0*/  ELECT P0, URZ, PT ;  /* 0x00000000003f782f */ /* 0x000fe40003800000 */
[----:B------:R-:W-:Y:S01]  /*04f0*/  LEA.HI R7, R7, R18, RZ, 0x7 ;  /* 0x0000001207077211 */ /* 0x000fe200078f38ff */
[----:B------:R-:W2:Y:S01]  /*0500*/  S2R R4, SR_CTAID.Y ;  /* 0x0000000000047919 */ /* 0x000ea20000002600 */
[----:B------:R-:W-:Y:S01]  /*0510*/  SHF.R.S32.HI R8, RZ, 0x1f, R3 ;  /* 0x0000001fff087819 */ /* 0x000fe20000011403 */
[----:B------:R-:W-:Y:S01]  /*0520*/  ULDC UR4, c[0x0][0x150] ;  /* 0x0000540000047ab9 */ /* 0x000fe20000000800 */
[----:B------:R-:W-:Y:S01]  /*0530*/  LOP3.LUT R7, R7, 0xffffff80, RZ, 0xc0, !PT ;  /* 0xffffff8007077812 */ /* 0x000fe200078ec0ff */
[----:B------:R-:W-:Y:S01]  /*0540*/  NOP ;  /* 0x0000000000007918 */ /* 0x000fe20000000000 */
[----:B------:R-:W-:Y:S01]  /*0550*/  LEA.HI R8, R8, R3, RZ, 0x2 ;  /* 0x0000000308087211 */ /* 0x000fe200078f10ff */
[----:B------:R-:W3:Y:S01]  /*0560*/  LDC R10, c[0x0][0x144] ;  /* 0x00005100ff0a7b82 */ /* 0x000ee20000000800 */
[----:B------:R-:W-:Y:S01]  /*0570*/  NOP ;  /* 0x0000000000007918 */ /* 0x000fe20000000000 */
[----:B------:R-:W-:Y:S01]  /*0580*/  IMAD.IADD R6, R18, 0x1, -R7 ;  /* 0x0000000112067824 */ /* 0x000fe200078e0a07 */
[----:B------:R-:W-:Y:S01]  /*0590*/  LOP3.LUT R8, R8, 0x3ffffffc, RZ, 0xc0, !PT ;  /* 0x3ffffffc08087812 */ /* 0x000fe200078ec0ff */
[----:B------:R-:W-:Y:S01]  /*05a0*/  IMAD.MOV.U32 R22, RZ, RZ, 0x1 ;  /* 0x00000001ff167424 */ /* 0x000fe200078e00ff */
[----:B------:R-:W-:-:S02]  /*05b0*/  ISETP.NE.AND P3, PT, R5, RZ, PT ;  /* 0x000000ff0500720c */ /* 0x000fc40003f65270 */
[----:B------:R-:W-:Y:S01]  /*05c0*/  SHF.R.S32.HI R7, RZ, 0x1f, R6 ;  /* 0x0000001fff077819 */ /* 0x000fe20000011406 */
[----:B------:R-:W-:Y:S01]  /*05d0*/  IMAD.IADD R8, R3, 0x1, -R8 ;  /* 0x0000000103087824 */ /* 0x000fe200078e0a08 */
[----:B------:R-:W4:Y:S02]  /*05e0*/  LDC R13, c[0x0][0x140] ;  /* 0x00005000ff0d7b82 */ /* 0x000f240000000800 */
[----:B------:R-:W-:Y:S02]  /*05f0*/  LEA.HI R7, R7, R6, RZ, 0x3 ;  /* 0x0000000607077211 */ /* 0x000fe400078f18ff */
[----:B0-----:R-:W-:Y:S02]  /*0600*/  ISETP.NE.OR P0, PT, R0, RZ, !P0 ;  /* 0x000000ff0000720c */ /* 0x001fe40004705670 */
[--C-:B------:R-:W-:Y:S02]  /*0610*/  SHF.R.S32.HI R0, RZ, 0x3, R7.reuse ;  /* 0x00000003ff007819 */ /* 0x100fe40000011407 */
[----:B------:R-:W-:-:S02]  /*0620*/  SHF.R.S32.HI R7, RZ, 0x1f, R7 ;  /* 0x0000001fff077819 */ /* 0x000fc40000011407 */
[----:B-1----:R-:W-:Y:S02]  /*0630*/  I2FP.F32.U32 R9, UR8 ;  /* 0x0000000800097c45 */ /* 0x002fe40008201000 */
[----:B------:R-:W-:-:S03]  /*0640*/  LEA.HI R7, R7, R0, RZ, 0x2 ;  /* 0x0000000007077211 */ /* 0x000fc600078f10ff */
[----:B------:R-:W-:Y:S01]  /*0650*/  FMUL R9, R9, UR4 ;  /* 0x0000000409097c20 */ /* 0x000fe20008400000 */
[----:B------:R-:W-:Y:S01]  /*0660*/  LOP3.LUT R7, R7, 0xfffffffc, RZ, 0xc0, !PT ;  /* 0xfffffffc07077812 */ /* 0x000fe200078ec0ff */
[----:B------:R-:W-:Y:S01]  /*0670*/  VOTEU.ALL UP0, P0 ;  /* 0x00000000003f7886 */ /* 0x000fe20000000000 */
[----:B--2---:R-:W-:Y:S01]  /*0680*/  I2FP.F32.U32 R3, R4 ;  /* 0x0000000400037245 */ /* 0x004fe20000201000 */
[----:B------:R-:W-:Y:S01]  /*0690*/  ULDC UR4, c[0x0][0x154] ;  /* 0x0000550000047ab9 */ /* 0x000fe20000000800 */
[----:B------:R-:W-:Y:S01]  /*06a0*/  VOTEU.ALL UP1, P0 ;  /* 0x00000000003f7886 */ /* 0x000fe20000020000 */
[----:B------:R-:W0:Y:S01]  /*06b0*/  F2I.U32.TRUNC.NTZ R9, R9 ;  /* 0x0000000900097305 */ /* 0x000e22000020f000 */
[----:B------:R-:W-:Y:S01]  /*06c0*/  IMAD.IADD R7, R0, 0x1, -R7 ;  /* 0x0000000100077824 */ /* 0x000fe200078e0a07 */
[----:B------:R-:W1:Y:S01]  /*06d0*/  @!UP0 S2UR UR7, SR_CgaCtaId ;  /* 0x00000000000789c3 */ /* 0x000e620000008800 */
[----:B------:R-:W-:Y:S01]  /*06e0*/  FMUL R12, R3, UR4 ;  /* 0x00000004030c7c20 */ /* 0x000fe20008400000 */
[----:B------:R-:W-:Y:S01]  /*06f0*/  UMOV UR4, 0x20 ;  /* 0x0000002000047882 */ /* 0x000fe20000000000 */
[----:B------:R-:W-:Y:S01]  /*0700*/  IMAD R8, R8, 0x4, R7 ;  /* 0x0000000408087824 */ /* 0x000fe200078e0207 */
[----:B------:R-:W-:Y:S01]  /*0710*/  @!UP0 UMOV UR6, 0x400 ;  /* 0x0000040000068882 */ /* 0x000fe20000000000 */
[----:B------:R-:W-:-:S04]  /*0720*/  @!UP0 UIADD3 UR4, -UR4, 0x100000, URZ ;  /* 0x0010000004048890 */ /* 0x000fc8000fffe13f */
[----:B------:R-:W-:Y:S02]  /*0730*/  @!UP0 USHF.L.U32 UR5, UR4, 0xb, URZ ;  /* 0x0000000b04058899 */ /* 0x000fe4000800063f */
[----:B------:R-:W-:Y:S01]  /*0740*/  @!UP0 USHF.L.U32 UR4, UR4, 0x1, URZ ;  /* 0x0000000104048899 */ /* 0x000fe2000800063f */
[----:B----4-:R-:W-:Y:S01]  /*0750*/  ISETP.EQ.U32.AND P2, PT, R13, 0x1, PT ;  /* 0x000000010d00780c */ /* 0x010fe20003f42070 */
[----:B------:R-:W2:Y:S01]  /*0760*/  F2I.U32.TRUNC.NTZ R12, R12 ;  /* 0x0000000c000c7305 */ /* 0x000ea2000020f000 */
[----:B------:R-:W-:Y:S01]  /*0770*/  LEA.HI R0, R8, R8, RZ, 0x1 ;  /* 0x0000000808007211 */ /* 0x000fe200078f08ff */
[----:B------:R-:W4:Y:S03]  /*0780*/  LDC R7, c[0x0][0x148] ;  /* 0x00005200ff077b82 */ /* 0x000f260000000800 */
[----:B------:R-:W-:Y:S01]  /*0790*/  LOP3.LUT R11, R0, 0xfffffffe, RZ, 0xc0, !PT ;  /* 0xfffffffe000b7812 */ /* 0x000fe200078ec0ff */
[----:B0-----:R-:W-:Y:S01]  /*07a0*/  IMAD.MOV R15, RZ, RZ, -R9 ;  /* 0x000000ffff0f7224 */ /* 0x001fe200078e0a09 */
[----:B------:R-:W-:-:S03]  /*07b0*/  SHF.R.S32.HI R9, RZ, 0x1f, R2 ;  /* 0x0000001fff097819 */ /* 0x000fc60000011402 */
[----:B---3--:R-:W-:Y:S01]  /*07c0*/  IMAD R3, R10, R15, UR8 ;  /* 0x000000080a037e24 */ /* 0x008fe2000f8e020f */
[----:B------:R-:W-:Y:S01]  /*07d0*/  LEA.HI R9, R9, R2, RZ, 0x2 ;  /* 0x0000000209097211 */ /* 0x000fe200078f10ff */
[C---:B------:R-:W-:Y:S02]  /*07e0*/  IMAD.IADD R0, R8.reuse, 0x1, -R11 ;  /* 0x0000000108007824 */ /* 0x040fe400078e0a0b */
[----:B------:R-:W-:Y:S01]  /*07f0*/  IMAD.SHL.U32 R11, R8, 0x4, RZ ;  /* 0x00000004080b7824 */ /* 0x000fe200078e00ff */
[----:B------:R-:W-:Y:S01]  /*0800*/  LOP3.LUT R9, R9, 0xfffffffc, RZ, 0xc0, !PT ;  /* 0xfffffffc09097812 */ /* 0x000fe200078ec0ff */
[----:B--2---:R-:W-:Y:S01]  /*0810*/  IMAD.MOV R24, RZ, RZ, -R12 ;  /* 0x000000ffff187224 */ /* 0x004fe200078e0a0c */
[----:B------:R-:W-:Y:S01]  /*0820*/  ISETP.NE.AND P4, PT, R0, R3, PT ;  /* 0x000000030000720c */ /* 0x000fe20003f85270 */
[----:B-1----:R-:W-:Y:S01]  /*0830*/  @!UP0 ULEA UR6, UR7, UR6, 0x18 ;  /* 0x0000000607068291 */ /* 0x002fe2000f8ec03f */
[----:B------:R-:W-:Y:S01]  /*0840*/  LOP3.LUT R152, R8, 0xc, R11, 0x78, !PT ;  /* 0x0000000c08987812 */ /* 0x000fe200078e780b */
[----:B------:R-:W-:Y:S01]  /*0850*/  IMAD.IADD R0, R2, 0x1, -R9 ;  /* 0x0000000102007824 */ /* 0x000fe200078e0a09 */
[----:B------:R-:W-:Y:S01]  /*0860*/  VOTEU.ALL UP0, P0 ;  /* 0x00000000003f7886 */ /* 0x000fe20000000000 */
[----:B------:R-:W-:Y:S01]  /*0870*/  LOP3.LUT P0, RZ, R6, 0x7, RZ, 0xc0, !PT ;  /* 0x0000000706ff7812 */ /* 0x000fe2000780c0ff */
[----:B------:R-:W-:-:S02]  /*0880*/  VIADD R6, R5, 0xffffffff ;  /* 0xffffffff05067836 */ /* 0x000fc40000000000 */
[----:B------:R-:W-:Y:S01]  /*0890*/  ISETP.NE.AND P1, PT, R0, 0x3, PT ;  /* 0x000000030000780c */ /* 0x000fe20003f25270 */
[----:B----4-:R-:W-:Y:S01]  /*08a0*/  IMAD R9, R7, R24, R4 ;  /* 0x0000001807097224 */ /* 0x010fe200078e0204 */
[----:B------:R-:W-:Y:S02]  /*08b0*/  ISETP.LT.U32.AND P0, PT, R152, 0x2, !P0 ;  /* 0x000000029800780c */ /* 0x000fe40004701070 */
[----:B------:R-:W-:Y:S01]  /*08c0*/  ISETP.EQ.OR P1, PT, R0, RZ, !P1 ;  /* 0x000000ff0000720c */ /* 0x000fe20004f22670 */
[----:B------:R-:W0:Y:S02]  /*08d0*/  FENCE.VIEW.ASYNC.S ;  /* 0x00000000000073c6 */ /* 0x000e240000000000 */
[----:B0-----:R0:W1:Y:S01]  /*08e0*/  @!UP0 SYNCS.EXCH.64 URZ, [UR6+0x130], UR4 ;  /* 0x00013004063f85b2 */ /* 0x0010620008000100 */
[----:B------:R-:W-:Y:S02]  /*08f0*/  @P4 LEA.HI R2, R152, R152, RZ, 0x1 ;  /* 0x0000009898024211 */ /* 0x000fe400078f08ff */
[----:B------:R-:W-:-:S02]  /*0900*/  ISETP.EQ.AND P1, PT, R5, RZ, P1 ;  /* 0x000000ff0500720c */ /* 0x000fc40000f22270 */
[----:B------:R-:W-:Y:S02]  /*0910*/  @P4 SHF.R.S32.HI R2, RZ, 0x1, R2 ;  /* 0x00000001ff024819 */ /* 0x000fe40000011402 */
[----:B------:R-:W-:Y:S02]  /*0920*/  ISETP.GE.U32.AND P6, PT, R6, 0x2, PT ;  /* 0x000000020600780c */ /* 0x000fe40003fc6070 */
[----:B------:R-:W-:Y:S02]  /*0930*/  @P4 ISETP.NE.AND P5, PT, R2, R9, PT ;  /* 0x000000090200420c */ /* 0x000fe40003fa5270 */
[----:B------:R-:W-:Y:S02]  /*0940*/  SEL R9, RZ, 0x1, !P0 ;  /* 0x00000001ff097807 */ /* 0x000fe40004000000 */
[----:B------:R-:W-:Y:S02]  /*0950*/  @P4 SEL R22, RZ, 0x1, P5 ;  /* 0x00000001ff164807 */ /* 0x000fe40002800000 */
[----:B------:R-:W-:Y:S01]  /*0960*/  SEL R19, RZ, 0x1, !P1 ;  /* 0x00000001ff137807 */ /* 0x000fe20004800000 */
[----:B------:R0:W2:Y:S01]  /*0970*/  @!UP1 SYNCS.EXCH.64 URZ, [UR6+0x138], UR4 ;  /* 0x00013804063f95b2 */ /* 0x0000a20008000100 */
[----:B------:R-:W-:Y:S01]  /*0980*/  LOP3.LUT R22, R22, R9, RZ, 0xc0, !PT ;  /* 0x0000000916167212 */ /* 0x000fe200078ec0ff */
[----:B------:R-:W-:Y:S01]  /*0990*/  NOP ;  /* 0x0000000000007918 */ /* 0x000fe20000000000 */
[----:B------:R-:W-:Y:S01]  /*09a0*/  SEL R19, R19, 0x2, P6 ;  /* 0x0000000213137807 */ /* 0x000fe20003000000 */
[----:B------:R-:W-:Y:S06]  /*09b0*/  @!P2 BRA `(.L_x_4) ;  /* 0x000000000008a947 */ /* 0x000fec0003800000 */
[----:B-12---:R-:W-:Y:S01]  /*09c0*/  UCGABAR_ARV ;  /* 0x00000000000079c7 */ /* 0x006fe20008000000 */
[----:B------:R-:W-:Y:S05]  /*09d0*/  BRA `(.L_x_5) ;  /* 0x0000000000047947 */ /* 0x000fea0003800000 */
.L_x_4:
[----:B-12---:R-:W-:Y:S01]  /*09e0*/  NOP ;  /* 0x0000000000007918 */ /* 0x006fe20000000000 */
.L_x_5:
[----:B------:R-:W1:Y:S01]  /*09f0*/  LDC R2, c[0x0][0x65c] ;  /* 0x00019700ff027b82 */ /* 0x000e620000000800 */
[----:B------:R-:W-:Y:S02]  /*0a00*/  IMAD.U32 R8, RZ, RZ, UR8 ;  /* 0x00000008ff087e24 */ /* 0x000fe4000f8e00ff */
[----:B------:R-:W-:Y:S01]  /*0a10*/  IMAD.MOV.U32 R9, RZ, RZ, RZ ;  /* 0x000000ffff097224 */ /* 0x000fe200078e00ff */
[----:B-1----:R-:W-:-:S04]  /*0a20*/  ISETP.NE.AND P1, PT, R2, 0x1, PT ;  /* 0x000000010200780c */ /* 0x002fc80003f25270 */
[----:B------:R-:W-:-:S09]  /*0a30*/  P2R R5, PR, RZ, 0x2 ;  /* 0x00000002ff057803 */ /* 0x000fd20000000000 */
[----:B------:R-:W1:Y:S01]  /*0a40*/  @P1 LDC R17, c[0x0][0x10] ;  /* 0x00000400ff111b82 */ /* 0x000e620000000800 */
[----:B------:R-:W-:Y:S02]  /*0a50*/  @P1 IMAD.MOV.U32 R5, RZ, RZ, RZ ;  /* 0x000000ffff051224 */ /* 0x000fe400078e00ff */
[----:B------:R-:W-:-:S05]  /*0a60*/  @P1 IMAD.MOV.U32 R13, RZ, RZ, RZ ;  /* 0x000000ffff0d1224 */ /* 0x000fca00078e00ff */
[----:B------:R-:W2:Y:S01]  /*0a70*/  @!P1 LDC R11, c[0x0][0xc] ;  /* 0x00000300ff0b9b82 */ /* 0x000ea20000000800 */
[----:B-1----:R-:W-:-:S04]  /*0a80*/  @P1 IMAD.WIDE.U32 R16, R17, UR8, R4 ;  /* 0x0000000811101c25 */ /* 0x002fc8000f8e0004 */
[----:B------:R-:W-:Y:S02]  /*0a90*/  @P1 IMAD.IADD R17, R17, 0x1, R13 ;  /* 0x0000000111111824 */ /* 0x000fe400078e020d */
[----:B--2---:R-:W-:-:S04]  /*0aa0*/  @!P1 IMAD.WIDE.U32 R8, R4, R11, R8 ;  /* 0x0000000b04089225 */ /* 0x004fc800078e0008 */
[----:B------:R-:W-:Y:S02]  /*0ab0*/  @!P1 IMAD.MOV.U32 R16, RZ, RZ, R8 ;  /* 0x000000ffff109224 */ /* 0x000fe400078e0008 */
[----:B------:R-:W-:Y:S01]  /*0ac0*/  @!P1 IMAD.MOV.U32 R17, RZ, RZ, R9 ;  /* 0x000000ffff119224 */ /* 0x000fe200078e0009 */
[----:B------:R-:W-:Y:S06]  /*0ad0*/  @!P2 BRA `(.L_x_6) ;  /* 0x00000000000ca947 */ /* 0x000fec0003800000 */
[----:B------:R-:W-:Y:S01]  /*0ae0*/  UCGABAR_WAIT ;  /* 0x0000000000007dc7 */ /* 0x000fe20008000000 */
[----:B------:R-:W-:Y:S01]  /*0af0*/  CCTL.IVALL ;  /* 0x00000000ff00798f */ /* 0x000fe20002000000 */
[----:B------:R-:W-:Y:S05]  /*0b00*/  BRA `(.L_x_7) ;  /* 0x0000000000047947 */ /* 0x000fea0003800000 */
.L_x_6:
[----:B------:R-:W-:Y:S06]  /*0b10*/  BAR.SYNC.DEFER_BLOCKING 0x0 ;  /* 0x0000000000007b1d */ /* 0x000fec0000010000 */
.L_x_7:
[----:B------:R-:W-:Y:S05]  /*0b20*/  @!P3 BRA `(.L_x_8) ;  /* 0x000000940090b947 */ /* 0x000fea0003800000 */
[----:B------:R-:W-:-:S13]  /*0b30*/  ISETP.GT.U32.AND P0, PT, R6, 0x1, PT ;  /* 0x000000010600780c */ /* 0x000fda0003f04070 */
[----:B0-----:R-:W-:Y:S05]  /*0b40*/  @P0 EXIT ;  /* 0x000000000000094d */ /* 0x001fea0003800000 */
[----:B------:R-:W-:Y:S01]  /*0b50*/  ULDC.64 UR4, c[0x0][0x650] ;  /* 0x0001940000047ab9 */ /* 0x000fe20000000a00 */
[----:B------:R-:W-:Y:S01]  /*0b60*/  PRMT R0, RZ, 0x7610, R0 ;  /* 0x00007610ff007816 */ /* 0x000fe20000000000 */
[----:B------:R-:W-:Y:S01]  /*0b70*/  IMAD.MOV.U32 R154, RZ, RZ, -0x1 ;  /* 0xffffffffff9a7424 */ /* 0x000fe200078e00ff */
[----:B------:R-:W-:Y:S01]  /*0b80*/  ISETP.GE.U32.AND P0, PT, R16, UR4, PT ;  /* 0x0000000410007c0c */ /* 0x000fe2000bf06070 */
[----:B------:R-:W-:Y:S02]  /*0b90*/  IMAD.MOV.U32 R153, RZ, RZ, -0x1 ;  /* 0xffffffffff997424 */ /* 0x000fe400078e00ff */
[----:B------:R-:W-:Y:S01]  /*0ba0*/  IMAD.MOV.U32 R23, RZ, RZ, -0x1 ;  /* 0xffffffffff177424 */ /* 0x000fe200078e00ff */
[----:B------:R-:W-:-:S13]  /*0bb0*/  ISETP.GE.U32.AND.EX P0, PT, R17, UR5, PT, P0 ;  /* 0x0000000511007c0c */ /* 0x000fda000bf06100 */
[----:B------:R-:W-:Y:S05]  /*0bc0*/  @P0 BRA `(.L_x_9) ;  /* 0x00000004002c0947 */ /* 0x000fea0003800000 */
[----:B------:R-:W0:Y:S01]  /*0bd0*/  LDC.64 R20, c[0x0][0x628] ;  /* 0x00018a00ff147b82 */ /* 0x000e220000000a00 */
[----:B------:R-:W-:Y:S02]  /*0be0*/  IMAD.MOV.U32 R8, RZ, RZ, R16 ;  /* 0x000000ffff087224 */ /* 0x000fe400078e0010 */
[----:B------:R-:W-:-:S05]  /*0bf0*/  IMAD.MOV.U32 R9, RZ, RZ, R17 ;  /* 0x000000ffff097224 */ /* 0x000fca00078e0011 */
[----:B------:R-:W1:Y:S08]  /*0c00*/  LDC R0, c[0x0][0x630] ;  /* 0x00018c00ff007b82 */ /* 0x000e700000000800 */
[----:B------:R-:W2:Y:S01]  /*0c10*/  LDC.64 R26, c[0x0][0x620] ;  /* 0x00018800ff1a7b82 */ /* 0x000ea20000000a00 */
[----:B0-----:R-:W-:-:S04]  /*0c20*/  ISETP.NE.U32.AND P0, PT, R20, RZ, PT ;  /* 0x000000ff1400720c */ /* 0x001fc80003f05070 */
[----:B------:R-:W-:-:S13]  /*0c30*/  ISETP.NE.AND.EX P0, PT, R21, RZ, PT, P0 ;  /* 0x000000ff1500720c */ /* 0x000fda0003f05300 */
[----:B-12---:R-:W-:Y:S05]  /*0c40*/  @!P0 BRA `(.L_x_10) ;  /* 0x0000000000288947 */ /* 0x006fea0003800000 */
[----:B------:R-:W0:Y:S02]  /*0c50*/  LDC R13, c[0x0][0x634] ;  /* 0x00018d00ff0d7b82 */ /* 0x000e240000000800 */
[----:B0-----:R-:W-:-:S05]  /*0c60*/  IADD3 R13, P0, R16, R13, RZ ;  /* 0x0000000d100d7210 */ /* 0x001fca0007f1e0ff */
[----:B------:R-:W-:-:S04]  /*0c70*/  IMAD.X R15, RZ, RZ, R17, P0 ;  /* 0x000000ffff0f7224 */ /* 0x000fc800000e0611 */
[----:B------:R-:W-:-:S04]  /*0c80*/  IMAD.WIDE.U32 R8, R15, R20, RZ ;  /* 0x000000140f087225 */ /* 0x000fc800078e00ff */
[----:B------:R-:W-:-:S04]  /*0c90*/  IMAD.WIDE.U32 R10, P0, R13, R21, R8 ;  /* 0x000000150d0a7225 */ /* 0x000fc80007800008 */
[----:B------:R-:W-:-:S04]  /*0ca0*/  IMAD.WIDE.U32 R8, R13, R20, RZ ;  /* 0x000000140d087225 */ /* 0x000fc800078e00ff */
[----:B------:R-:W-:Y:S01]  /*0cb0*/  IMAD.X R13, RZ, RZ, RZ, P0 ;  /* 0x000000ffff0d7224 */ /* 0x000fe200000e06ff */
[----:B------:R-:W-:Y:S01]  /*0cc0*/  IADD3 RZ, P0, R9, R10, RZ ;  /* 0x0000000a09ff7210 */ /* 0x000fe20007f1e0ff */
[----:B------:R-:W-:-:S04]  /*0cd0*/  IMAD.MOV.U32 R12, RZ, RZ, R11 ;  /* 0x000000ffff0c7224 */ /* 0x000fc800078e000b */
[----:B------:R-:W-:-:S08]  /*0ce0*/  IMAD.WIDE.U32.X R8, R15, R21, R12, P0 ;  /* 0x000000150f087225 */ /* 0x000fd000000e040c */
.L_x_10:
[----:B------:R-:W0:Y:S01]  /*0cf0*/  LDC.64 R20, c[0x0][0x640] ;  /* 0x00019000ff147b82 */ /* 0x000e220000000a00 */
[--C-:B------:R-:W-:Y:S01]  /*0d00*/  SHF.R.U64 R28, R8, R0, R9.reuse ;  /* 0x00000000081c7219 */ /* 0x100fe20000001209 */
[----:B------:R-:W-:Y:S01]  /*0d10*/  IMAD R30, R7, R24, R4 ;  /* 0x00000018071e7224 */ /* 0x000fe200078e0204 */
[----:B------:R-:W-:Y:S01]  /*0d20*/  SHF.R.U32.HI R0, RZ, R0, R9 ;  /* 0x00000000ff007219 */ /* 0x000fe20000011609 */
[----:B------:R-:W-:Y:S01]  /*0d30*/  IMAD.MOV.U32 R23, RZ, RZ, 0x1 ;  /* 0x00000001ff177424 */ /* 0x000fe200078e00ff */
[----:B------:R-:W-:-:S03]  /*0d40*/  IADD3 R5, P0, RZ, -R28, RZ ;  /* 0x8000001cff057210 */ /* 0x000fc60007f1e0ff */
[----:B------:R-:W1:Y:S02]  /*0d50*/  LDC R6, c[0x0][0x618] ;  /* 0x00018600ff067b82 */ /* 0x000e640000000800 */
[----:B------:R-:W-:-:S04]  /*0d60*/  IMAD.X R9, RZ, RZ, ~R0, P0 ;  /* 0x000000ffff097224 */ /* 0x000fc800000e0e00 */
[-C--:B------:R-:W-:Y:S02]  /*0d70*/  IMAD R0, R9, R26.reuse, RZ ;  /* 0x0000001a09007224 */ /* 0x080fe400078e02ff */
[----:B------:R-:W2:Y:S01]  /*0d80*/  LDC R11, c[0x0][0x608] ;  /* 0x00018200ff0b7b82 */ /* 0x000ea20000000800 */
[----:B------:R-:W-:-:S04]  /*0d90*/  IMAD.WIDE.U32 R8, R5, R26, R16 ;  /* 0x0000001a05087225 */ /* 0x000fc800078e0010 */
[----:B------:R-:W-:-:S03]  /*0da0*/  IMAD R5, R5, R27, R0 ;  /* 0x0000001b05057224 */ /* 0x000fc600078e0200 */
[----:B------:R-:W3:Y:S01]  /*0db0*/  LDC R12, c[0x0][0x658] ;  /* 0x00019600ff0c7b82 */ /* 0x000ee20000000800 */
[----:B0-----:R-:W-:Y:S01]  /*0dc0*/  ISETP.NE.U32.AND P0, PT, R20, RZ, PT ;  /* 0x000000ff1400720c */ /* 0x001fe20003f05070 */
[----:B------:R-:W-:Y:S02]  /*0dd0*/  IMAD.IADD R5, R9, 0x1, R5 ;  /* 0x0000000109057824 */ /* 0x000fe400078e0205 */
[----:B------:R-:W-:Y:S01]  /*0de0*/  IMAD.MOV.U32 R9, RZ, RZ, -0x1 ;  /* 0xffffffffff097424 */ /* 0x000fe200078e00ff */
[----:B------:R-:W-:-:S03]  /*0df0*/  ISETP.NE.AND.EX P0, PT, R21, RZ, PT, P0 ;  /* 0x000000ff1500720c */ /* 0x000fc60003f05300 */
[----:B------:R-:W0:Y:S01]  /*0e00*/  LDC R15, c[0x0][0x600] ;  /* 0x00018000ff0f7b82 */ /* 0x000e220000000800 */
[-CC-:B-1----:R-:W-:Y:S02]  /*0e10*/  SHF.R.U64 R13, R8, R6.reuse, R5.reuse ;  /* 0x00000006080d7219 */ /* 0x182fe40000001205 */
[----:B------:R-:W-:-:S05]  /*0e20*/  SHF.R.U32.HI R0, RZ, R6, R5 ;  /* 0x00000006ff007219 */ /* 0x000fca0000011605 */
[----:B------:R-:W1:Y:S01]  /*0e30*/  LDC R14, c[0x0][0x648] ;  /* 0x00019200ff0e7b82 */ /* 0x000e620000000800 */
[-CC-:B--2---:R-:W-:Y:S02]  /*0e40*/  SHF.R.U64 R27, R13, R11.reuse, R0.reuse ;  /* 0x0000000b0d1b7219 */ /* 0x184fe40000001200 */
[----:B------:R-:W-:-:S05]  /*0e50*/  SHF.R.U32.HI R5, RZ, R11, R0 ;  /* 0x0000000bff057219 */ /* 0x000fca0000011600 */
[----:B------:R-:W2:Y:S01]  /*0e60*/  LDC R26, c[0x0][0x638] ;  /* 0x00018e00ff1a7b82 */ /* 0x000ea20000000800 */
[-CC-:B---3--:R-:W-:Y:S02]  /*0e70*/  SHF.R.U64 R24, R27, R12.reuse, R5.reuse ;  /* 0x0000000c1b187219 */ /* 0x188fe40000001205 */
[-C--:B------:R-:W-:Y:S02]  /*0e80*/  SHF.L.U32 R0, R9, R12.reuse, RZ ;  /* 0x0000000c09007219 */ /* 0x080fe400000006ff */
[----:B------:R-:W-:Y:S01]  /*0e90*/  SHF.R.U32.HI R5, RZ, R12, R5 ;  /* 0x0000000cff057219 */ /* 0x000fe20000011605 */
[----:B------:R-:W-:Y:S01]  /*0ea0*/  IMAD.MOV.U32 R4, RZ, RZ, R24 ;  /* 0x000000ffff047224 */ /* 0x000fe200078e0018 */
[----:B------:R-:W-:Y:S01]  /*0eb0*/  LOP3.LUT R10, RZ, R0, RZ, 0x33, !PT ;  /* 0x00000000ff0a7212 */ /* 0x000fe200078e33ff */
[----:B------:R-:W3:Y:S01]  /*0ec0*/  LDC R25, c[0x0][0x610] ;  /* 0x00018400ff197b82 */ /* 0x000ee20000000800 */
[----:B------:R-:W-:Y:S05]  /*0ed0*/  @!P0 BRA `(.L_x_11) ;  /* 0x0000000000288947 */ /* 0x000fea0003800000 */
[----:B------:R-:W4:Y:S02]  /*0ee0*/  LDC R9, c[0x0][0x64c] ;  /* 0x00019300ff097b82 */ /* 0x000f240000000800 */
[----:B----4-:R-:W-:-:S05]  /*0ef0*/  IADD3 R9, P0, R24, R9, RZ ;  /* 0x0000000918097210 */ /* 0x010fca0007f1e0ff */
        /* <DEDUP_REMOVED lines=8> */
.L_x_11:
[----:B-1----:R-:W-:Y:S01]  /*0f80*/  SHF.R.U64 R4, R4, R14, R5 ;  /* 0x0000000e04047219 */ /* 0x002fe20000001205 */
[----:B0-----:R-:W-:Y:S01]  /*0f90*/  VIADD R6, R15, 0xffffffff ;  /* 0xffffffff0f067836 */ /* 0x001fe20000000000 */
[----:B------:R-:W-:Y:S01]  /*0fa0*/  SHF.L.U32 R0, R23, R12, RZ ;  /* 0x0000000c17007219 */ /* 0x000fe200000006ff */
[----:B------:R-:W-:Y:S01]  /*0fb0*/  IMAD.MOV.U32 R23, RZ, RZ, R28 ;  /* 0x000000ffff177224 */ /* 0x000fe200078e001c */
[----:B------:R-:W-:Y:S01]  /*0fc0*/  LOP3.LUT R5, R27, R10, RZ, 0xc0, !PT ;  /* 0x0000000a1b057212 */ /* 0x000fe200078ec0ff */
[----:B------:R-:W-:Y:S01]  /*0fd0*/  IMAD.MOV R7, RZ, RZ, -R4 ;  /* 0x000000ffff077224 */ /* 0x000fe200078e0a04 */
[----:B------:R-:W-:Y:S02]  /*0fe0*/  SEL R3, R3, R30, !P1 ;  /* 0x0000001e03037207 */ /* 0x000fe40004800000 */
[----:B------:R-:W-:Y:S01]  /*0ff0*/  LOP3.LUT R6, R13, R6, RZ, 0xc0, !PT ;  /* 0x000000060d067212 */ /* 0x000fe200078ec0ff */
[----:B------:R-:W-:Y:S02]  /*1000*/  IMAD R4, R0, R4, R5 ;  /* 0x0000000400047224 */ /* 0x000fe400078e0205 */
[----:B--2---:R-:W-:-:S02]  /*1010*/  IMAD R0, R7, R26, R24 ;  /* 0x0000001a07007224 */ /* 0x004fc400078e0218 */
[----:B---3--:R-:W-:Y:S02]  /*1020*/  IMAD R3, R4, R25, R3 ;  /* 0x0000001904037224 */ /* 0x008fe400078e0203 */
[----:B------:R-:W-:Y:S02]  /*1030*/  IMAD R154, R0, R15, R6 ;  /* 0x0000000f009a7224 */ /* 0x000fe400078e0206 */
[----:B------:R-:W-:-:S03]  /*1040*/  IMAD.MOV.U32 R4, RZ, RZ, 0x1 ;  /* 0x00000001ff047424 */ /* 0x000fc600078e00ff */
[----:B------:R-:W-:Y:S02]  /*1050*/  SEL R153, R154, R3, !P1 ;  /* 0x000000039a997207 */ /* 0x000fe40004800000 */
[----:B------:R-:W-:Y:S02]  /*1060*/  PRMT R0, R4, 0x7610, R0 ;  /* 0x0000761004007816 */ /* 0x000fe40000000000 */
[----:B------:R-:W-:-:S07]  /*1070*/  SEL R154, R3, R154, !P1 ;  /* 0x0000009a039a7207 */ /* 0x000fce0004800000 */
.L_x_9:
[----:B------:R-:W-:-:S08]  /*1080*/  NOP ;  /* 0x0000000000007918 */ /* 0x000fd00000000000 */
[----:B------:R-:W0:Y:S02]  /*1090*/  USETMAXREG.TRY_ALLOC.CTAPOOL UP0, 0xe8 ;  /* 0x000000e8000079c8 */ /* 0x000e240008000600 */
[----:B0-----:R-:W-:-:S13]  /*10a0*/  PLOP3.LUT P0, PT, PT, PT, UP0, 0x80, 0x0 ;  /* 0x000000000000781c */ /* 0x001fda0003f0f008 */
[----:B------:R-:W-:Y:S05]  /*10b0*/  @!P0 BRA `(.L_x_9) ;  /* 0xfffffffc00f08947 */ /* 0x000fea000383ffff */
[----:B------:R-:W-:Y:S01]  /*10c0*/  ULDC.64 UR4, c[0x0][0x598] ;  /* 0x0001660000047ab9 */ /* 0x000fe20000000a00 */
[----:B------:R-:W-:Y:S01]  /*10d0*/  ULDC.64 UR36, c[0x0][0x208] ;  /* 0x0000820000247ab9 */ /* 0x000fe20000000a00 */
[----:B------:R-:W-:-:S04]  /*10e0*/  ISETP.NE.U32.AND P0, PT, RZ, UR4, PT ;  /* 0x00000004ff007c0c */ /* 0x000fc8000bf05070 */
[----:B------:R-:W-:-:S13]  /*10f0*/  ISETP.NE.AND.EX P0, PT, RZ, UR5, PT, P0 ;  /* 0x00000005ff007c0c */ /* 0x000fda000bf05300 */
[----:B------:R-:W-:Y:S05]  /*1100*/  @!P0 BRA `(.L_x_12) ;  /* 0x00000000001c8947 */ /* 0x000fea0003800000 */
[----:B------:R-:W0:Y:S02]  /*1110*/  LDC.64 R4, c[0x0][0x598] ;  /* 0x00016600ff047b82 */ /* 0x000e240000000a00 */
[----:B0-----:R-:W2:Y:S02]  /*1120*/  LDG.E.64 R4, desc[UR36][R4.64] ;  /* 0x0000002404047981 */ /* 0x001ea4000c1e1b00 */
[----:B--2---:R-:W-:-:S04]  /*1130*/  ISETP.NE.U32.AND P0, PT, R4, RZ, PT ;  /* 0x000000ff0400720c */ /* 0x004fc80003f05070 */
[----:B------:R-:W-:-:S13]  /*1140*/  ISETP.NE.AND.EX P0, PT, R5, RZ, PT, P0 ;  /* 0x000000ff0500720c */ /* 0x000fda0003f05300 */
[----:B------:R-:W-:Y:S05]  /*1150*/  @!P0 BRA `(.L_x_12) ;  /* 0x0000000000088947 */ /* 0x000fea0003800000 */
[----:B------:R0:W5:Y:S01]  /*1160*/  LD.E R155, desc[UR36][R4.64] ;  /* 0x00000024049b7980 */ /* 0x000162000c101900 */
[----:B------:R-:W-:Y:S05]  /*1170*/  BRA `(.L_x_13) ;  /* 0x0000000000247947 */ /* 0x000fea0003800000 */
.L_x_12:
[----:B------:R-:W-:Y:S02]  /*1180*/  ULDC.64 UR4, c[0x0][0x588] ;  /* 0x0001620000047ab9 */ /* 0x000fe40000000a00 */
[----:B------:R-:W-:-:S04]  /*1190*/  ISETP.NE.U32.AND P0, PT, RZ, UR4, PT ;  /* 0x00000004ff007c0c */ /* 0x000fc8000bf05070 */
[----:B------:R-:W-:-:S13]  /*11a0*/  ISETP.NE.AND.EX P0, PT, RZ, UR5, PT, P0 ;  /* 0x00000005ff007c0c */ /* 0x000fda000bf05300 */
[----:B------:R-:W-:Y:S05]  /*11b0*/  @!P0 BRA `(.L_x_14) ;  /* 0x00000000000c8947 */ /* 0x000fea0003800000 */
[----:B------:R-:W0:Y:S02]  /*11c0*/  LDC.64 R4, c[0x0][0x588] ;  /* 0x00016200ff047b82 */ /* 0x000e240000000a00 */
[----:B0-----:R1:W5:Y:S01]  /*11d0*/  LDG.E R155, desc[UR36][R4.64] ;  /* 0x00000024049b7981 */ /* 0x001362000c1e1900 */
[----:B------:R-:W-:Y:S05]  /*11e0*/  BRA `(.L_x_13) ;  /* 0x0000000000087947 */ /* 0x000fea0003800000 */
.L_x_14:
[----:B------:R-:W-:Y:S02]  /*11f0*/  ULDC UR4, c[0x0][0x580] ;  /* 0x0001600000047ab9 */ /* 0x000fe40000000800 */
[----:B------:R-:W-:-:S07]  /*1200*/  IMAD.U32 R155, RZ, RZ, UR4 ;  /* 0x00000004ff9b7e24 */ /* 0x000fce000f8e00ff */
.L_x_13:
[----:B------:R-:W-:Y:S02]  /*1210*/  ULDC.64 UR4, c[0x0][0x5a0] ;  /* 0x0001680000047ab9 */ /* 0x000fe40000000a00 */
[----:B------:R-:W-:-:S04]  /*1220*/  ISETP.NE.U32.AND P0, PT, RZ, UR4, PT ;  /* 0x00000004ff007c0c */ /* 0x000fc8000bf05070 */
[----:B------:R-:W-:-:S13]  /*1230*/  ISETP.NE.AND.EX P0, PT, RZ, UR5, PT, P0 ;  /* 0x00000005ff007c0c */ /* 0x000fda000bf05300 */
[----:B------:R-:W-:Y:S05]  /*1240*/  @!P0 BRA `(.L_x_15) ;  /* 0x00000000001c8947 */ /* 0x000fea0003800000 */
[----:B01----:R-:W0:Y:S02]  /*1250*/  LDC.64 R4, c[0x0][0x5a0] ;  /* 0x00016800ff047b82 */ /* 0x003e240000000a00 */
[----:B0-----:R-:W2:Y:S02]  /*1260*/  LDG.E.64 R4, desc[UR36][R4.64] ;  /* 0x0000002404047981 */ /* 0x001ea4000c1e1b00 */
[----:B--2---:R-:W-:-:S04]  /*1270*/  ISETP.NE.U32.AND P0, PT, R4, RZ, PT ;  /* 0x000000ff0400720c */ /* 0x004fc80003f05070 */
[----:B------:R-:W-:-:S13]  /*1280*/  ISETP.NE.AND.EX P0, PT, R5, RZ, PT, P0 ;  /* 0x000000ff0500720c */ /* 0x000fda0003f05300 */
[----:B------:R-:W-:Y:S05]  /*1290*/  @!P0 BRA `(.L_x_15) ;  /* 0x0000000000088947 */ /* 0x000fea0003800000 */
[----:B------:R0:W5:Y:S01]  /*12a0*/  LD.E R156, desc[UR36][R4.64] ;  /* 0x00000024049c7980 */ /* 0x000162000c101900 */
[----:B------:R-:W-:Y:S05]  /*12b0*/  BRA `(.L_x_16) ;  /* 0x0000000000247947 */ /* 0x000fea0003800000 */
.L_x_15:
[----:B------:R-:W-:Y:S02]  /*12c0*/  ULDC.64 UR4, c[0x0][0x590] ;  /* 0x0001640000047ab9 */ /* 0x000fe40000000a00 */
[----:B------:R-:W-:-:S04]  /*12d0*/  ISETP.NE.U32.AND P0, PT, RZ, UR4, PT ;  /* 0x00000004ff007c0c */ /* 0x000fc8000bf05070 */
[----:B------:R-:W-:-:S13]  /*12e0*/  ISETP.NE.AND.EX P0, PT, RZ, UR5, PT, P0 ;  /* 0x00000005ff007c0c */ /* 0x000fda000bf05300 */
[----:B------:R-:W-:Y:S05]  /*12f0*/  @!P0 BRA `(.L_x_17) ;  /* 0x00000000000c8947 */ /* 0x000fea0003800000 */
[----:B------:R-:W2:Y:S02]  /*1300*/  LDC.64 R156, c[0x0][0x590] ;  /* 0x00016400ff9c7b82 */ /* 0x000ea40000000a00 */
[----:B--2---:R2:W5:Y:S01]  /*1310*/  LDG.E R156, desc[UR36][R156.64] ;  /* 0x000000249c9c7981 */ /* 0x004562000c1e1900 */
[----:B------:R-:W-:Y:S05]  /*1320*/  BRA `(.L_x_16) ;  /* 0x0000000000087947 */ /* 0x000fea0003800000 */
.L_x_17:
[----:B------:R-:W-:Y:S02]  /*1330*/  ULDC UR4, c[0x0][0x584] ;  /* 0x0001610000047ab9 */ /* 0x000fe40000000800 */
[----:B------:R-:W-:-:S07]  /*1340*/  IMAD.U32 R156, RZ, RZ, UR4 ;  /* 0x00000004ff9c7e24 */ /* 0x000fce000f8e00ff */
.L_x_16:
[----:B------:R-:W-:-:S13]  /*1350*/  LOP3.LUT P0, RZ, R0, 0xff, RZ, 0xc0, !PT ;  /* 0x000000ff00ff7812 */ /* 0x000fda000780c0ff */
[----:B------:R-:W-:Y:S05]  /*1360*/  @!P0 EXIT ;  /* 0x000000000000894d */ /* 0x000fea0003800000 */
[----:B------:R-:W-:Y:S01]  /*1370*/  ULDC UR4, c[0x0][0x28c] ;  /* 0x0000a30000047ab9 */ /* 0x000fe20000000800 */
[----:B--2---:R-:W-:Y:S01]  /*1380*/  LOP3.LUT R157, R19, 0x1, RZ, 0xfc, !PT ;  /* 0x00000001139d7812 */ /* 0x004fe200078efcff */
[----:B------:R-:W-:Y:S01]  /*1390*/  UIADD3 UR4, UR4, 0xf, URZ ;  /* 0x0000000f04047890 */ /* 0x000fe2000fffe03f */
[----:B------:R-:W-:Y:S01]  /*13a0*/  UMOV UR38, URZ ;  /* 0x0000003f00267c82 */ /* 0x000fe20008000000 */
[----:B------:R-:W-:Y:S02]  /*13b0*/  UMOV UR39, URZ ;  /* 0x0000003f00277c82 */ /* 0x000fe40008000000 */
[----:B------:R-:W-:-:S04]  /*13c0*/  USHF.R.S32.HI UR5, URZ, 0x1f, UR4 ;  /* 0x0000001f3f057899 */ /* 0x000fc80008011404 */
[----:B------:R-:W-:-:S04]  /*13d0*/  ULEA.HI UR5, UR5, UR4, URZ, 0x4 ;  /* 0x0000000405057291 */ /* 0x000fc8000f8f203f */
[----:B------:R-:W-:-:S12]  /*13e0*/  USHF.R.S32.HI UR40, URZ, 0x4, UR5 ;  /* 0x000000043f287899 */ /* 0x000fd80008011405 */
.L_x_293:
[----:B------:R-:W-:Y:S01]  /*13f0*/  LOP3.LUT R0, R18, 0x80, RZ, 0xc0, !PT ;  /* 0x0000008012007812 */ /* 0x000fe200078ec0ff */
[----:B--2---:R-:W2:Y:S01]  /*1400*/  S2UR UR7, SR_CgaCtaId ;  /* 0x00000000000779c3 */ /* 0x004ea20000008800 */
[----:B------:R-:W-:Y:S02]  /*1410*/  UMOV UR6, 0x400 ;  /* 0x0000040000067882 */ /* 0x000fe40000000000 */
[----:B------:R-:W-:-:S06]  /*1420*/  SHF.R.U32.HI R0, RZ, 0x7, R0 ;  /* 0x00000007ff007819 */ /* 0x000fcc0000011600 */
[----:B---3--:R-:W3:Y:S01]  /*1430*/  SHFL.IDX PT, R0, R0, RZ, 0x1f ;  /* 0x00001fff00007589 */ /* 0x008ee200000e0000 */
[----:B--2---:R-:W-:Y:S01]  /*1440*/  ULEA UR42, UR7, UR6, 0x18 ;  /* 0x00000006072a7291 */ /* 0x004fe2000f8ec03f */
[----:B---3--:R-:W-:-:S13]  /*1450*/  R2UR UR4, R0 ;  /* 0x00000000000472ca */ /* 0x008fda00000e0000 */
[----:B------:R-:W-:-:S04]  /*1460*/  ULEA.HI UR5, UR4, UR4, URZ, 0x1 ;  /* 0x0000000404057291 */ /* 0x000fc8000f8f083f */
[----:B------:R-:W-:-:S04]  /*1470*/  ULOP3.LUT UR5, UR5, 0x1ffffe, URZ, 0xc0, !UPT ;  /* 0x001ffffe05057892 */ /* 0x000fc8000f8ec03f */
[----:B------:R-:W-:-:S03]  /*1480*/  UIADD3 UR5, UR4, -UR5, URZ ;  /* 0x8000000504057290 */ /* 0x000fc6000fffe03f */
[----:B------:R-:W-:Y:S01]  /*1490*/  ULDC UR4, c[0x0][0x28c] ;  /* 0x0000a30000047ab9 */ /* 0x000fe20000000800 */
[----:B------:R-:W-:Y:S01]  /*14a0*/  ULEA UR5, UR5, UR42, 0xb ;  /* 0x0000002a05057291 */ /* 0x000fe2000f8e583f */
[----:B------:R-:W-:-:S03]  /*14b0*/  ISETP.LT.AND P0, PT, RZ, UR4, PT ;  /* 0x00000004ff007c0c */ /* 0x000fc6000bf01270 */
[----:B------:R-:W-:-:S04]  /*14c0*/  UIADD3 UR5, UR5, 0x200, URZ ;  /* 0x0000020005057890 */ /* 0x000fc8000fffe03f */
[----:B------:R-:W-:-:S04]  /*14d0*/  USHF.R.U32.HI UR5, URZ, 0x4, UR5 ;  /* 0x000000043f057899 */ /* 0x000fc80008011605 */
[----:B------:R-:W-:Y:S02]  /*14e0*/  ULOP3.LUT UR41, UR5, 0x3fff, URZ, 0xc0, !UPT ;  /* 0x00003fff05297892 */ /* 0x000fe4000f8ec03f */
[----:B-1--45:R-:W-:Y:S10]  /*14f0*/  @P0 BRA `(.L_x_18) ;  /* 0x0000000000400947 */ /* 0x032ff40003800000 */
[----:B------:R-:W-:Y:S01]  /*1500*/  MOV R0, 0x0 ;  /* 0x0000000000007802 */ /* 0x000fe20000000f00 */
[----:B------:R-:W-:Y:S01]  /*1510*/  ULDC.64 UR4, c[0x4][0x68] ;  /* 0x01001a0000047ab9 */ /* 0x000fe20000000a00 */
[----:B------:R-:W-:Y:S01]  /*1520*/  ULDC.64 UR6, c[0x4][0x8] ;  /* 0x0100020000067ab9 */ /* 0x000fe20000000a00 */
[----:B01----:R-:W-:Y:S01]  /*1530*/  IMAD.U32 R4, RZ, RZ, UR4 ;  /* 0x00000004ff047e24 */ /* 0x003fe2000f8e00ff */
[----:B------:R0:W1:Y:S01]  /*1540*/  LDC.64 R14, c[0x4][R0] ;  /* 0x01000000000e7b82 */ /* 0x0000620000000a00 */
[----:B------:R-:W-:Y:S01]  /*1550*/  IMAD.U32 R5, RZ, RZ, UR5 ;  /* 0x00000005ff057e24 */ /* 0x000fe2000f8e00ff */
[----:B------:R-:W-:Y:S01]  /*1560*/  ULDC.64 UR4, c[0x4][0x70] ;  /* 0x01001c0000047ab9 */ /* 0x000fe20000000a00 */
[----:B------:R-:W-:Y:S02]  /*1570*/  IMAD.U32 R10, RZ, RZ, UR6 ;  /* 0x00000006ff0a7e24 */ /* 0x000fe4000f8e00ff */
[----:B------:R-:W-:Y:S02]  /*1580*/  IMAD.U32 R6, RZ, RZ, UR4 ;  /* 0x00000004ff067e24 */ /* 0x000fe4000f8e00ff */
[----:B------:R-:W-:-:S02]  /*1590*/  IMAD.U32 R7, RZ, RZ, UR5 ;  /* 0x00000005ff077e24 */ /* 0x000fc4000f8e00ff */
[----:B------:R-:W-:Y:S02]  /*15a0*/  IMAD.U32 R11, RZ, RZ, UR7 ;  /* 0x00000007ff0b7e24 */ /* 0x000fe4000f8e00ff */
[----:B------:R-:W-:Y:S02]  /*15b0*/  IMAD.MOV.U32 R8, RZ, RZ, 0x1e1 ;  /* 0x000001e1ff087424 */ /* 0x000fe400078e00ff */
[----:B------:R-:W-:Y:S02]  /*15c0*/  IMAD.MOV.U32 R12, RZ, RZ, 0x1 ;  /* 0x00000001ff0c7424 */ /* 0x000fe400078e00ff */
[----:B0-----:R-:W-:-:S07]  /*15d0*/  IMAD.MOV.U32 R13, RZ, RZ, RZ ;  /* 0x000000ffff0d7224 */ /* 0x001fce00078e00ff */
[----:B------:R-:W-:-:S07]  /*15e0*/  LEPC R20, `(.L_x_18) ;  /* 0x000000001014794e */ /* 0x000fce0000000000 */
[----:B-1---5:R-:W-:Y:S05]  /*15f0*/  CALL.ABS.NOINC R14 ;  /* 0x000000000e007343 */ /* 0x022fea0003c00000 */
.L_x_18:
[----:B------:R-:W-:-:S13]  /*1600*/  ISETP.NE.AND P0, PT, R157, 0x3, PT ;  /* 0x000000039d00780c */ /* 0x000fda0003f05270 */
[----:B------:R-:W-:Y:S05]  /*1610*/  @!P0 BRA `(.L_x_19) ;  /* 0x0000000000048947 */ /* 0x000fea0003800000 */
[----:B------:R-:W-:Y:S01]  /*1620*/  BPT.TRAP 0x1 ;  /* 0x000000040000795c */ /* 0x000fe20000300000 */
.L_x_19:
[----:B------:R-:W-:Y:S02]  /*1630*/  IMAD.U32 R3, RZ, RZ, UR39 ;  /* 0x00000027ff037e24 */ /* 0x000fe4000f8e00ff */
[----:B------:R-:W-:-:S03]  /*1640*/  IMAD.U32 R0, RZ, RZ, UR38 ;  /* 0x00000026ff007e24 */ /* 0x000fc6000f8e00ff */
[----:B------:R-:W-:Y:S02]  /*1650*/  LEA R3, R3, UR42, 0x3 ;  /* 0x0000002a03037c11 */ /* 0x000fe4000f8e18ff */
[----:B------:R-:W-:-:S04]  /*1660*/  SHF.L.U32 R0, R0, 0x1f, RZ ;  /* 0x0000001f00007819 */ /* 0x000fc800000006ff */
[----:B------:R2:W3:Y:S01]  /*1670*/  SYNCS.PHASECHK.TRANS64.TRYWAIT P1, [R3+URZ], R0 ;  /* 0x00000000030075a7 */ /* 0x0004e2000802017f */
[----:B------:R-:W-:Y:S05]  /*1680*/  @!P0 BRA `(.L_x_20) ;  /* 0x0000000000048947 */ /* 0x000fea0003800000 */
[----:B------:R-:W-:Y:S01]  /*1690*/  BPT.TRAP 0x1 ;  /* 0x000000040000795c */ /* 0x000fe20000300000 */
.L_x_20:
[----:B---3--:R-:W-:Y:S05]  /*16a0*/  @P1 BRA `(.L_x_21) ;  /* 0x0000000000081947 */ /* 0x008fea0003800000 */
[----:B------:R-:W3:Y:S02]  /*16b0*/  SYNCS.PHASECHK.TRANS64.TRYWAIT P1, [R3+URZ], R0 ;  /* 0x00000000030075a7 */ /* 0x000ee4000802017f */
[----:B---3--:R-:W-:Y:S05]  /*16c0*/  @!P1 BRA `(.L_x_22) ;  /* 0x000000a800089947 */ /* 0x008fea0003800000 */
.L_x_21:
[----:B------:R-:W-:-:S04]  /*16d0*/  UISETP.LT.AND UP0, UPT, UR40, 0x1, UPT ;  /* 0x000000012800788c */ /* 0x000fc8000bf01270 */
[----:B------:R-:W-:-:S06]  /*16e0*/  USEL UR4, UR40, 0x1, UP0 ;  /* 0x0000000128047887 */ /* 0x000fcc0008000000 */
[----:B--23--:R-:W-:Y:S01]  /*16f0*/  IMAD.U32 R0, RZ, RZ, UR4 ;  /* 0x00000004ff007e24 */ /* 0x00cfe2000f8e00ff */
[----:B------:R-:W-:Y:S05]  /*1700*/  WARPSYNC.ALL ;  /* 0x0000000000007948 */ /* 0x000fea0003800000 */
[----:B------:R-:W-:-:S04]  /*1710*/  IADD3 R0, -R0, UR40, RZ ;  /* 0x0000002800007c10 */ /* 0x000fc8000fffe1ff */
[----:B------:R-:W-:Y:S01]  /*1720*/  ISETP.GE.AND P1, PT, R0, 0x1, PT ;  /* 0x000000010000780c */ /* 0x000fe20003f26270 */
[----:B------:R-:W-:Y:S01]  /*1730*/  UIADD3 UR4, UR42, 0x12200, URZ ;  /* 0x000122002a047890 */ /* 0x000fe2000fffe03f */
[----:B------:R-:W-:Y:S01]  /*1740*/  WARPGROUP.ARRIVE ;  /* 0x00000000000079c5 */ /* 0x000fe20000000000 */
[----:B------:R-:W-:Y:S02]  /*1750*/  ULOP3.LUT UR41, UR41, 0x10000, URZ, 0xfc, !UPT ;  /* 0x0001000029297892 */ /* 0x000fe4000f8efc3f */
[----:B------:R-:W-:Y:S01]  /*1760*/  USHF.R.U32.HI UR4, URZ, 0x4, UR4 ;  /* 0x000000043f047899 */ /* 0x000fe20008011604 */
[----:B------:R-:W-:Y:S01]  /*1770*/  UMOV UR5, 0xc0000010 ;  /* 0xc000001000057882 */ /* 0x000fe20000000000 */
[----:B------:R-:W-:Y:S02]  /*1780*/  UMOV UR7, 0xc0000010 ;  /* 0xc000001000077882 */ /* 0x000fe40000000000 */
[----:B------:R-:W-:-:S04]  /*1790*/  ULOP3.LUT UR4, UR4, 0x3fff, URZ, 0xc0, !UPT ;  /* 0x00003fff04047892 */ /* 0x000fc8000f8ec03f */
[----:B------:R-:W-:Y:S02]  /*17a0*/  ULOP3.LUT UR9, UR4, 0x10000, URZ, 0xfc, !UPT ;  /* 0x0001000004097892 */ /* 0x000fe4000f8efc3f */
[----:B------:R-:W-:Y:S02]  /*17b0*/  ULEA UR4, UR39, UR41, 0x8 ;  /* 0x0000002927047291 */ /* 0x000fe4000f8e403f */
[----:B------:R-:W-:-:S09]  /*17c0*/  ULEA UR6, UR39, UR9, 0x9 ;  /* 0x0000000927067291 */ /* 0x000fd2000f8e483f */
[----:B------:R-:W-:Y:S03]  /*17d0*/  HGMMA.64x256x16.F32 R24, gdesc[UR4], RZ, !UPT, gsb0 ;  /* 0x03e00000041879f0 */ /* 0x000fe6000c0008ff */
[----:B------:R-:W-:Y:S02]  /*17e0*/  WARPGROUP.DEPBAR.LE gsb0, 0x0 ;  /* 0x00008000000079c5 */ /* 0x000fe40000010000 */
[----:B------:R-:W-:Y:S05]  /*17f0*/  @!P1 BRA `(.L_x_23) ;  /* 0x0000000000c09947 */ /* 0x000fea0003800000 */
[----:B------:R-:W-:Y:S02]  /*1800*/  UIADD3 UR4, UR39, 0x1, URZ ;  /* 0x0000000127047890 */ /* 0x000fe4000fffe03f */
[----:B------:R-:W-:Y:S02]  /*1810*/  IMAD.U32 R3, RZ, RZ, UR39 ;  /* 0x00000027ff037e24 */ /* 0x000fe4000f8e00ff */
[----:B------:R-:W-:-:S04]  /*1820*/  UISETP.NE.AND UP0, UPT, UR4, 0x12, UPT ;  /* 0x000000120400788c */ /* 0x000fc8000bf05270 */
[----:B------:R-:W-:Y:S02]  /*1830*/  USEL UR5, URZ, 0x1, UP0 ;  /* 0x000000013f057887 */ /* 0x000fe40008000000 */
[----:B------:R-:W-:Y:S02]  /*1840*/  USEL UR8, UR4, URZ, UP0 ;  /* 0x0000003f04087287 */ /* 0x000fe40008000000 */
[----:B------:R-:W-:-:S06]  /*1850*/  ULOP3.LUT UR5, UR38, UR5, URZ, 0x3c, !UPT ;  /* 0x0000000526057292 */ /* 0x000fcc000f8e3c3f */
[----:B------:R-:W-:-:S07]  /*1860*/  IMAD.U32 R6, RZ, RZ, UR5 ;  /* 0x00000005ff067e24 */ /* 0x000fce000f8e00ff */
.L_x_30:
[----:B------:R-:W-:Y:S05]  /*1870*/  @!P0 BRA `(.L_x_24) ;  /* 0x0000000000048947 */ /* 0x000fea0003800000 */
[----:B------:R-:W-:Y:S01]  /*1880*/  BPT.TRAP 0x1 ;  /* 0x000000040000795c */ /* 0x000fe20000300000 */
.L_x_24:
[----:B------:R-:W2:Y:S01]  /*1890*/  S2UR UR5, SR_CgaCtaId ;  /* 0x00000000000579c3 */ /* 0x000ea20000008800 */
[----:B------:R-:W-:Y:S01]  /*18a0*/  UMOV UR4, 0x400 ;  /* 0x0000040000047882 */ /* 0x000fe20000000000 */
[----:B01----:R-:W-:Y:S01]  /*18b0*/  SHF.L.U32 R4, R6, 0x1f, RZ ;  /* 0x0000001f06047819 */ /* 0x003fe200000006ff */
[----:B--2---:R-:W-:-:S04]  /*18c0*/  ULEA UR10, UR5, UR4, 0x18 ;  /* 0x00000004050a7291 */ /* 0x004fc8000f8ec03f */
[----:B------:R-:W-:-:S09]  /*18d0*/  ULEA UR4, UR8, UR10, 0x3 ;  /* 0x0000000a08047291 */ /* 0x000fd2000f8e183f */
[----:B------:R0:W1:Y:S01]  /*18e0*/  SYNCS.PHASECHK.TRANS64.TRYWAIT P1, [UR4], R4 ;  /* 0x00000004ff0075a7 */ /* 0x0000620008020144 */
[----:B------:R-:W-:Y:S05]  /*18f0*/  @!P0 BRA `(.L_x_25) ;  /* 0x0000000000048947 */ /* 0x000fea0003800000 */
[----:B------:R-:W-:Y:S01]  /*1900*/  BPT.TRAP 0x1 ;  /* 0x000000040000795c */ /* 0x000fe20000300000 */
.L_x_25:
[----:B-1----:R-:W-:Y:S05]  /*1910*/  @P1 BRA `(.L_x_26) ;  /* 0x0000000000081947 */ /* 0x002fea0003800000 */
[----:B------:R-:W1:Y:S02]  /*1920*/  SYNCS.PHASECHK.TRANS64.TRYWAIT P1, [UR4], R4 ;  /* 0x00000004ff0075a7 */ /* 0x000e640008020144 */
[----:B-1----:R-:W-:Y:S05]  /*1930*/  @!P1 BRA `(.L_x_27) ;  /* 0x000000a400809947 */ /* 0x002fea0003800000 */
.L_x_26:
[----:B------:R-:W-:Y:S01]  /*1940*/  ULEA UR4, UR8, UR41, 0x8 ;  /* 0x0000002908047291 */ /* 0x000fe2000f8e403f */
[----:B------:R-:W-:Y:S01]  /*1950*/  WARPGROUP.ARRIVE ;  /* 0x00000000000079c5 */ /* 0x000fe20000000000 */
[----:B------:R-:W-:Y:S01]  /*1960*/  ULEA UR6, UR8, UR9, 0x9 ;  /* 0x0000000908067291 */ /* 0x000fe2000f8e483f */
[----:B------:R-:W-:Y:S01]  /*1970*/  UMOV UR5, 0xc0000010 ;  /* 0xc000001000057882 */ /* 0x000fe20000000000 */
[----:B------:R-:W-:-:S07]  /*1980*/  UMOV UR7, 0xc0000010 ;  /* 0xc000001000077882 */ /* 0x000fce0000000000 */
[----:B------:R-:W-:Y:S03]  /*1990*/  HGMMA.64x256x16.F32 R24, gdesc[UR4], R24, gsb0 ;  /* 0x03e00000041879f0 */ /* 0x000fe60008000818 */
[----:B------:R-:W-:Y:S02]  /*19a0*/  WARPGROUP.DEPBAR.LE gsb0, 0x0 ;  /* 0x00008000000079c5 */ /* 0x000fe40000010000 */
[----:B------:R-:W-:Y:S05]  /*19b0*/  @!P0 BRA `(.L_x_28) ;  /* 0x0000000000048947 */ /* 0x000fea0003800000 */
[----:B------:R-:W-:Y:S01]  /*19c0*/  BPT.TRAP 0x1 ;  /* 0x000000040000795c */ /* 0x000fe20000300000 */
.L_x_28:
[----:B------:R-:W-:-:S13]  /*19d0*/  ISETP.NE.AND P1, PT, R22, RZ, PT ;  /* 0x000000ff1600720c */ /* 0x000fda0003f25270 */
[----:B01----:R-:W-:-:S05]  /*19e0*/  @P1 LEA R4, R3, UR10, 0x3 ;  /* 0x0000000a03041c11 */ /* 0x003fca000f8e18ff */
[----:B------:R-:W-:-:S05]  /*19f0*/  @P1 VIADD R5, R4, 0x90 ;  /* 0x0000009004051836 */ /* 0x000fca0000000000 */
[----:B------:R-:W-:-:S04]  /*1a00*/  @P1 PRMT R5, R152, 0x654, R5 ;  /* 0x0000065498051816 */ /* 0x000fc80000000005 */
[----:B------:R0:W-:Y:S01]  /*1a10*/  @P1 SYNCS.ARRIVE.TRANS64.RED.A1T0 RZ, [R5+URZ], RZ ;  /* 0x000000ff05ff19a7 */ /* 0x0001e2000810043f */
[----:B------:R-:W-:-:S13]  /*1a20*/  ISETP.GT.U32.AND P1, PT, R19, 0x1, PT ;  /* 0x000000011300780c */ /* 0x000fda0003f24070 */
[----:B0-----:R-:W-:Y:S05]  /*1a30*/  @P1 BRA `(.L_x_29) ;  /* 0x0000000000041947 */ /* 0x001fea0003800000 */
[----:B------:R-:W-:Y:S01]  /*1a40*/  BPT.TRAP 0x1 ;  /* 0x000000040000795c */ /* 0x000fe20000300000 */
.L_x_29:
[----:B------:R-:W-:Y:S01]  /*1a50*/  UIADD3 UR8, UR8, 0x1, URZ ;  /* 0x0000000108087890 */ /* 0x000fe2000fffe03f */
[C---:B------:R-:W-:Y:S01]  /*1a60*/  ISETP.GT.AND P2, PT, R0.reuse, 0x1, PT ;  /* 0x000000010000780c */ /* 0x040fe20003f44270 */
[----:B------:R-:W-:Y:S02]  /*1a70*/  VIADD R3, R3, 0x1 ;  /* 0x0000000103037836 */ /* 0x000fe40000000000 */
[----:B------:R-:W-:Y:S01]  /*1a80*/  UISETP.NE.AND UP0, UPT, UR8, 0x12, UPT ;  /* 0x000000120800788c */ /* 0x000fe2000bf05270 */
[----:B------:R-:W-:Y:S02]  /*1a90*/  VIADD R0, R0, 0xffffffff ;  /* 0xffffffff00007836 */ /* 0x000fe40000000000 */
[C---:B------:R-:W-:Y:S01]  /*1aa0*/  ISETP.NE.AND P1, PT, R3.reuse, 0x12, PT ;  /* 0x000000120300780c */ /* 0x040fe20003f25270 */
[----:B------:R-:W-:Y:S02]  /*1ab0*/  USEL UR4, URZ, 0x1, UP0 ;  /* 0x000000013f047887 */ /* 0x000fe40008000000 */
[----:B------:R-:W-:Y:S01]  /*1ac0*/  USEL UR8, UR8, URZ, UP0 ;  /* 0x0000003f08087287 */ /* 0x000fe20008000000 */
[----:B------:R-:W-:-:S03]  /*1ad0*/  SEL R3, R3, RZ, P1 ;  /* 0x000000ff03037207 */ /* 0x000fc60000800000 */
[----:B------:R-:W-:Y:S01]  /*1ae0*/  LOP3.LUT R6, R6, UR4, RZ, 0x3c, !PT ;  /* 0x0000000406067c12 */ /* 0x000fe2000f8e3cff */
[----:B------:R-:W-:Y:S07]  /*1af0*/  @P2 BRA `(.L_x_30) ;  /* 0xfffffffc005c2947 */ /* 0x000fee000383ffff */
.L_x_23:
[----:B------:R-:W2:Y:S02]  /*1b00*/  LDC R0, c[0x0][0x28c] ;  /* 0x0000a300ff007b82 */ /* 0x000ea40000000800 */
[----:B--2---:R-:W-:-:S13]  /*1b10*/  ISETP.GE.AND P1, PT, R0, 0x1, PT ;  /* 0x000000010000780c */ /* 0x004fda0003f26270 */
[----:B------:R-:W-:Y:S05]  /*1b20*/  @!P1 BRA `(.L_x_31) ;  /* 0x00000000005c9947 */ /* 0x000fea0003800000 */
[----:B------:R-:W-:Y:S05]  /*1b30*/  @!P0 BRA `(.L_x_32) ;  /* 0x0000000000048947 */ /* 0x000fea0003800000 */
[----:B------:R-:W-:Y:S01]  /*1b40*/  BPT.TRAP 0x1 ;  /* 0x000000040000795c */ /* 0x000fe20000300000 */
.L_x_32:
[----:B------:R-:W-:Y:S01]  /*1b50*/  ISETP.NE.AND P0, PT, R22, RZ, PT ;  /* 0x000000ff1600720c */ /* 0x000fe20003f05270 */
[----:B------:R-:W-:Y:S01]  /*1b60*/  BSSY B0, `(.L_x_33) ;  /* 0x0000011000007945 */ /* 0x000fe20003800000 */
[----:B------:R-:W-:-:S11]  /*1b70*/  ISETP.GT.U32.AND P1, PT, R19, 0x1, PT ;  /* 0x000000011300780c */ /* 0x000fd60003f24070 */
[----:B------:R-:W-:Y:S05]  /*1b80*/  @!P0 BRA `(.L_x_34) ;  /* 0x0000000000388947 */ /* 0x000fea0003800000 */
[----:B------:R-:W2:Y:S01]  /*1b90*/  S2UR UR7, SR_CgaCtaId ;  /* 0x00000000000779c3 */ /* 0x000ea20000008800 */
[----:B------:R-:W-:-:S04]  /*1ba0*/  UISETP.LT.AND UP0, UPT, UR40, 0x1, UPT ;  /* 0x000000012800788c */ /* 0x000fc8000bf01270 */
[----:B------:R-:W-:-:S04]  /*1bb0*/  USEL UR6, UR40, 0x1, UP0 ;  /* 0x0000000128067887 */ /* 0x000fc80008000000 */
[----:B------:R-:W-:-:S04]  /*1bc0*/  UIADD3 UR6, UR39, UR40, -UR6 ;  /* 0x0000002827067290 */ /* 0x000fc8000fffe806 */
[----:B------:R-:W-:-:S04]  /*1bd0*/  UIMAD.WIDE.U32 UR4, UR6, 0x38e38e39, URZ ;  /* 0x38e38e39060478a5 */ /* 0x000fc8000f8e003f */
[----:B------:R-:W-:-:S03]  /*1be0*/  USHF.R.U32.HI UR4, URZ, 0x2, UR5 ;  /* 0x000000023f047899 */ /* 0x000fc60008011605 */
[----:B------:R-:W-:Y:S01]  /*1bf0*/  UMOV UR5, 0x400 ;  /* 0x0000040000057882 */ /* 0x000fe20000000000 */
[----:B------:R-:W-:Y:S02]  /*1c00*/  UIMAD UR6, UR4, -0x12, UR6 ;  /* 0xffffffee040678a4 */ /* 0x000fe4000f8e0206 */
[----:B--2---:R-:W-:-:S04]  /*1c10*/  ULEA UR5, UR7, UR5, 0x18 ;  /* 0x0000000507057291 */ /* 0x004fc8000f8ec03f */
[----:B------:R-:W-:-:S04]  /*1c20*/  ULEA UR6, UR6, UR5, 0x3 ;  /* 0x0000000506067291 */ /* 0x000fc8000f8e183f */
[----:B------:R-:W-:-:S06]  /*1c30*/  UIADD3 UR6, UR6, 0x90, URZ ;  /* 0x0000009006067890 */ /* 0x000fcc000fffe03f */
[----:B------:R-:W-:-:S05]  /*1c40*/  IMAD.U32 R3, RZ, RZ, UR6 ;  /* 0x00000006ff037e24 */ /* 0x000fca000f8e00ff */
[----:B------:R-:W-:-:S04]  /*1c50*/  PRMT R0, R152, 0x654, R3 ;  /* 0x0000065498007816 */ /* 0x000fc80000000003 */
[----:B------:R2:W-:Y:S03]  /*1c60*/  SYNCS.ARRIVE.TRANS64.RED.A1T0 RZ, [R0+URZ], RZ ;  /* 0x000000ff00ff79a7 */ /* 0x0005e6000810043f */
.L_x_34:
[----:B------:R-:W-:Y:S05]  /*1c70*/  BSYNC B0 ;  /* 0x0000000000007941 */ /* 0x000fea0003800000 */
.L_x_33:
[----:B------:R-:W-:Y:S05]  /*1c80*/  @P1 BRA `(.L_x_31) ;  /* 0x0000000000041947 */ /* 0x000fea0003800000 */
[----:B------:R-:W-:Y:S01]  /*1c90*/  BPT.TRAP 0x1 ;  /* 0x000000040000795c */ /* 0x000fe20000300000 */
.L_x_31:
[----:B------:R-:W3:Y:S01]  /*1ca0*/  LDC R6, c[0x0][0x288] ;  /* 0x0000a200ff067b82 */ /* 0x000ee20000000800 */
[--C-:B--2---:R-:W-:Y:S01]  /*1cb0*/  SHF.R.U32.HI R0, RZ, 0x2, R18.reuse ;  /* 0x00000002ff007819 */ /* 0x104fe20000011612 */
[----:B------:R-:W-:Y:S01]  /*1cc0*/  UIADD3 UR39, UR40, UR39, URZ ;  /* 0x0000002728277290 */ /* 0x000fe2000fffe03f */
[----:B01----:R-:W-:Y:S01]  /*1cd0*/  SHF.R.U32.HI R5, RZ, 0x7, R18 ;  /* 0x00000007ff057819 */ /* 0x003fe20000011612 */
[----:B------:R-:W-:Y:S01]  /*1ce0*/  ULDC UR7, c[0x0][0x284] ;  /* 0x0000a10000077ab9 */ /* 0x000fe20000000800 */
[----:B------:R-:W-:Y:S01]  /*1cf0*/  LOP3.LUT R4, R18, 0x60, RZ, 0xc0, !PT ;  /* 0x0000006012047812 */ /* 0x000fe200078ec0ff */
[----:B------:R-:W-:Y:S01]  /*1d00*/  UISETP.GT.U32.AND UP0, UPT, UR39, 0x11, UPT ;  /* 0x000000112700788c */ /* 0x000fe2000bf04070 */
[----:B------:R-:W-:Y:S01]  /*1d10*/  LOP3.LUT R3, R0, 0x7, RZ, 0xc0, !PT ;  /* 0x0000000700037812 */ /* 0x000fe200078ec0ff */
[----:B------:R-:W-:Y:S01]  /*1d20*/  UISETP.GE.U32.AND UP1, UPT, UR40, 0x12, UPT ;  /* 0x000000122800788c */ /* 0x000fe2000bf26070 */
[----:B------:R-:W-:Y:S01]  /*1d30*/  LOP3.LUT R0, R5, 0x1, RZ, 0xc0, !PT ;  /* 0x0000000105007812 */ /* 0x000fe200078ec0ff */
[----:B------:R-:W-:Y:S01]  /*1d40*/  UISETP.LT.U32.AND UP0, UPT, UR40, 0x12, UP0 ;  /* 0x000000122800788c */ /* 0x000fe20008701070 */
[----:B------:R-:W-:Y:S01]  /*1d50*/  SHF.R.U32.HI R10, RZ, 0x1, R4 ;  /* 0x00000001ff0a7819 */ /* 0x000fe20000011604 */
[----:B------:R-:W-:Y:S01]  /*1d60*/  IMAD.SHL.U32 R4, R18, 0x2, RZ ;  /* 0x0000000212047824 */ /* 0x000fe200078e00ff */
[----:B------:R-:W-:Y:S01]  /*1d70*/  SHF.R.S32.HI R21, RZ, 0x1f, R23 ;  /* 0x0000001fff157819 */ /* 0x000fe20000011417 */
[----:B------:R-:W-:Y:S01]  /*1d80*/  IMAD.SHL.U32 R8, R0, 0x40, RZ ;  /* 0x0000004000087824 */ /* 0x000fe200078e00ff */
[--C-:B------:R-:W-:Y:S01]  /*1d90*/  IADD3 R5, RZ, -R10, -R3.reuse ;  /* 0x8000000aff057210 */ /* 0x100fe20007ffe803 */
[----:B------:R-:W-:Y:S01]  /*1da0*/  ULDC.64 UR8, c[0x0][0x5d0] ;  /* 0x0001740000087ab9 */ /* 0x000fe20000000a00 */
[----:B------:R-:W-:Y:S01]  /*1db0*/  LOP3.LUT R4, R4, 0x6, RZ, 0xc0, !PT ;  /* 0x0000000604047812 */ /* 0x000fe200078ec0ff */
[----:B------:R-:W-:Y:S01]  /*1dc0*/  UIMAD.WIDE.U32 UR4, UR39, 0x38e38e39, URZ ;  /* 0x38e38e39270478a5 */ /* 0x000fe2000f8e003f */
[----:B------:R-:W-:Y:S01]  /*1dd0*/  LOP3.LUT R3, R8, 0x40, R3, 0xe2, !PT ;  /* 0x0000004008037812 */ /* 0x000fe200078ee203 */
[----:B------:R-:W-:Y:S01]  /*1de0*/  IMAD R11, R0, -0x40, R5 ;  /* 0xffffffc0000b7824 */ /* 0x000fe200078e0205 */
[----:B------:R-:W-:Y:S01]  /*1df0*/  LOP3.LUT R0, R18, 0x3, RZ, 0xc0, !PT ;  /* 0x0000000312007812 */ /* 0x000fe200078ec0ff */
[----:B------:R-:W-:Y:S01]  /*1e00*/  USEL UR6, URZ, 0x1, !UP0 ;  /* 0x000000013f067887 */ /* 0x000fe2000c000000 */
[----:B------:R-:W-:Y:S01]  /*1e10*/  PRMT R8, R4, 0x6540, R153 ;  /* 0x0000654004087816 */ /* 0x000fe20000000099 */
[----:B------:R-:W-:Y:S01]  /*1e20*/  IMAD.SHL.U32 R153, R153, 0x100, RZ ;  /* 0x0000010099997824 */ /* 0x000fe200078e00ff */
[----:B------:R-:W-:Y:S01]  /*1e30*/  USHF.R.U32.HI UR4, URZ, 0x2, UR5 ;  /* 0x000000023f047899 */ /* 0x000fe20008011605 */
[----:B---3--:R-:W-:Y:S01]  /*1e40*/  IMAD R12, R0, -0x2, R6 ;  /* 0xfffffffe000c7824 */ /* 0x008fe200078e0206 */
[----:B------:R-:W-:Y:S01]  /*1e50*/  SHF.R.S32.HI R9, RZ, 0x1f, R8 ;  /* 0x0000001fff097819 */ /* 0x000fe20000011408 */
[C---:B------:R-:W-:Y:S01]  /*1e60*/  IMAD.SHL.U32 R0, R154.reuse, 0x80, RZ ;  /* 0x000000809a007824 */ /* 0x040fe200078e00ff */
[----:B------:R-:W-:Y:S01]  /*1e70*/  ISETP.GE.AND P0, PT, R153, R6, PT ;  /* 0x000000069900720c */ /* 0x000fe20003f06270 */
[----:B------:R-:W-:Y:S01]  /*1e80*/  IMAD R4, R21, UR8, RZ ;  /* 0x0000000815047c24 */ /* 0x000fe2000f8e02ff */
[----:B------:R-:W-:Y:S01]  /*1e90*/  ULOP3.LUT UR38, UR38, UR6, URZ, 0x3c, !UPT ;  /* 0x0000000626267292 */ /* 0x000fe2000f8e3c3f */
[----:B------:R-:W-:Y:S01]  /*1ea0*/  IMAD.WIDE R6, R154, 0x80, RZ ;  /* 0x000000809a067825 */ /* 0x000fe200078e02ff */
[C---:B------:R-:W-:Y:S01]  /*1eb0*/  ISETP.GE.OR P0, PT, R0.reuse, UR7, P0 ;  /* 0x0000000700007c0c */ /* 0x040fe20008706670 */
[----:B------:R-:W-:Y:S01]  /*1ec0*/  UIMAD UR39, UR4, -0x12, UR39 ;  /* 0xffffffee042778a4 */ /* 0x000fe2000f8e0227 */
[----:B------:R-:W-:Y:S01]  /*1ed0*/  IADD3 R0, -R0, UR7, R11 ;  /* 0x0000000700007c10 */ /* 0x000fe2000fffe10b */
[C---:B------:R-:W-:Y:S01]  /*1ee0*/  IMAD R13, R23.reuse, UR9, R4 ;  /* 0x00000009170d7c24 */ /* 0x040fe2000f8e0204 */
[----:B------:R-:W-:Y:S01]  /*1ef0*/  @UP1 ULOP3.LUT UR38, UR38, 0x1, UR4, 0x78, !UPT ;  /* 0x0000000126261892 */ /* 0x000fe2000f8e7804 */
[----:B------:R-:W-:Y:S01]  /*1f00*/  IMAD.WIDE.U32 R4, R23, UR8, R8 ;  /* 0x0000000817047c25 */ /* 0x000fe2000f8e0008 */
[----:B------:R-:W-:-:S03]  /*1f10*/  LOP3.LUT R169, R6, R3, R10, 0xfe, !PT ;  /* 0x0000000306a97212 */ /* 0x000fc600078efe0a */
[----:B------:R-:W-:Y:S02]  /*1f20*/  IMAD.IADD R5, R5, 0x1, R13 ;  /* 0x0000000105057824 */ /* 0x000fe400078e020d */
[----:B------:R-:W-:Y:S02]  /*1f30*/  IMAD.IADD R3, R12, 0x1, -R153 ;  /* 0x000000010c037824 */ /* 0x000fe400078e0a99 */
[----:B------:R-:W-:Y:S01]  /*1f40*/  IMAD.MOV.U32 R154, RZ, RZ, -0x1 ;  /* 0xffffffffff9a7424 */ /* 0x000fe200078e00ff */
[----:B------:R-:W-:Y:S06]  /*1f50*/  @P0 BRA `(.L_x_35) ;  /* 0x0000007800dc0947 */ /* 0x000fec0003800000 */
[----:B------:R-:W0:Y:S01]  /*1f60*/  LDC.64 R10, c[0x0][0x5c8] ;  /* 0x00017200ff0a7b82 */ /* 0x000e220000000a00 */
[----:B-----5:R-:W-:Y:S01]  /*1f70*/  FSETP.NEU.AND P0, PT, R156, RZ, PT ;  /* 0x000000ff9c00720b */ /* 0x020fe20003f0d000 */
[----:B------:R-:W-:Y:S01]  /*1f80*/  BSSY B0, `(.L_x_35) ;  /* 0x00007b4000007945 */ /* 0x000fe20003800000 */
[----:B------:R-:W-:-:S04]  /*1f90*/  ISETP.GT.AND P2, PT, R3, RZ, PT ;  /* 0x000000ff0300720c */ /* 0x000fc80003f44270 */
[----:B------:R-:W-:Y:S01]  /*1fa0*/  ISETP.GT.AND P1, PT, R0, RZ, P2 ;  /* 0x000000ff0000720c */ /* 0x000fe20001724270 */
[-C--:B0-----:R-:W-:Y:S02]  /*1fb0*/  IMAD R12, R7, R10.reuse, RZ ;  /* 0x0000000a070c7224 */ /* 0x081fe400078e02ff */
[----:B------:R-:W-:-:S04]  /*1fc0*/  IMAD.WIDE.U32 R160, R169, R10, R4 ;  /* 0x0000000aa9a07225 */ /* 0x000fc800078e0004 */
[----:B------:R-:W-:-:S04]  /*1fd0*/  IMAD R5, R169, R11, R12 ;  /* 0x0000000ba9057224 */ /* 0x000fc800078e020c */
[----:B------:R-:W-:Y:S01]  /*1fe0*/  IMAD.IADD R153, R161, 0x1, R5 ;  /* 0x00000001a1997824 */ /* 0x000fe200078e0205 */
[----:B------:R-:W-:Y:S06]  /*1ff0*/  @!P0 BRA `(.L_x_36) ;  /* 0x0000005400988947 */ /* 0x000fec0003800000 */
[----:B------:R-:W0:Y:S01]  /*2000*/  LDC.64 R14, c[0x0][0x5b8] ;  /* 0x00016e00ff0e7b82 */ /* 0x000e220000000a00 */
[----:B------:R-:W-:-:S07]  /*2010*/  ULDC.64 UR4, c[0x0][0x5c0] ;  /* 0x0001700000047ab9 */ /* 0x000fce0000000a00 */
[----:B------:R-:W1:Y:S08]  /*2020*/  LDC.64 R166, c[0x0][0x5b0] ;  /* 0x00016c00ffa67b82 */ /* 0x000e700000000a00 */
[----:B------:R-:W2:Y:S01]  /*2030*/  LDC.64 R12, c[0x0][0x5a8] ;  /* 0x00016a00ff0c7b82 */ /* 0x000ea20000000a00 */
[-C--:B0-----:R-:W-:Y:S02]  /*2040*/  IMAD R4, R21, R14.reuse, RZ ;  /* 0x0000000e15047224 */ /* 0x081fe400078e02ff */
[----:B------:R-:W-:-:S04]  /*2050*/  IMAD.WIDE.U32 R162, R23, R14, R8 ;  /* 0x0000000e17a27225 */ /* 0x000fc800078e0008 */
[----:B------:R-:W-:Y:S02]  /*2060*/  IMAD R161, R23, R15, R4 ;  /* 0x0000000f17a17224 */ /* 0x000fe400078e0204 */
[-C--:B-1----:R-:W-:Y:S02]  /*2070*/  IMAD R6, R7, R166.reuse, RZ ;  /* 0x000000a607067224 */ /* 0x082fe400078e02ff */
[----:B------:R-:W-:Y:S02]  /*2080*/  IMAD.IADD R21, R163, 0x1, R161 ;  /* 0x00000001a3157824 */ /* 0x000fe400078e02a1 */
[----:B------:R-:W-:Y:S02]  /*2090*/  IMAD.MOV.U32 R20, RZ, RZ, R162 ;  /* 0x000000ffff147224 */ /* 0x000fe400078e00a2 */
[C---:B------:R-:W-:Y:S02]  /*20a0*/  IMAD R165, R169.reuse, R167, R6 ;  /* 0x000000a7a9a57224 */ /* 0x040fe400078e0206 */
[----:B------:R-:W-:-:S04]  /*20b0*/  IMAD.WIDE.U32 R4, R169, R166, R20 ;  /* 0x000000a6a9047225 */ /* 0x000fc800078e0014 */
[----:B------:R-:W-:Y:S01]  /*20c0*/  IMAD.IADD R5, R5, 0x1, R165 ;  /* 0x0000000105057824 */ /* 0x000fe200078e02a5 */
[----:B--2---:R-:W-:-:S04]  /*20d0*/  LEA R6, P0, R4, R12, 0x1 ;  /* 0x0000000c04067211 */ /* 0x004fc800078008ff */
[----:B------:R-:W-:-:S05]  /*20e0*/  LEA.HI.X R7, R4, R13, R5, 0x1, P0 ;  /* 0x0000000d04077211 */ /* 0x000fca00000f0c05 */
[----:B------:R0:W2:Y:S01]  /*20f0*/  @P1 LDG.E.LTC128B.U16 R15, desc[UR36][R6.64] ;  /* 0x00000024060f1981 */ /* 0x0000a2000c1e1520 */
[----:B------:R-:W-:Y:S01]  /*2100*/  LEA R4, P0, R160, UR4, 0x1 ;  /* 0x00000004a0047c11 */ /* 0x000fe2000f8008ff */
[----:B------:R-:W-:Y:S01]  /*2110*/  IMAD.WIDE.U32 R158, R169, R166, R8 ;  /* 0x000000a6a99e7225 */ /* 0x000fe200078e0008 */
[----:B------:R-:W-:Y:S03]  /*2120*/  BSSY B1, `(.L_x_37) ;  /* 0x0000012000017945 */ /* 0x000fe60003800000 */
[----:B------:R-:W-:Y:S02]  /*2130*/  IMAD.IADD R159, R165, 0x1, R159 ;  /* 0x00000001a59f7824 */ /* 0x000fe400078e029f */
[----:B------:R-:W-:-:S04]  /*2140*/  IMAD.WIDE.U32 R158, R23, R14, R158 ;  /* 0x0000000e179e7225 */ /* 0x000fc800078e009e */
[----:B0-----:R-:W-:Y:S01]  /*2150*/  IMAD.IADD R7, R161, 0x1, R159 ;  /* 0x00000001a1077824 */ /* 0x001fe200078e029f */
[----:B------:R-:W-:Y:S02]  /*2160*/  LEA R6, P4, R158, R12, 0x1 ;  /* 0x0000000c9e067211 */ /* 0x000fe400078808ff */
[----:B------:R-:W-:Y:S02]  /*2170*/  SHF.L.U64.HI R159, R166, 0x3, R167 ;  /* 0x00000003a69f7819 */ /* 0x000fe400000102a7 */
[----:B------:R-:W-:Y:S01]  /*2180*/  LEA.HI.X R7, R158, R13, R7, 0x1, P4 ;  /* 0x0000000d9e077211 */ /* 0x000fe200020f0c07 */
[----:B------:R-:W-:Y:S02]  /*2190*/  IMAD.SHL.U32 R158, R166, 0x8, RZ ;  /* 0x00000008a69e7824 */ /* 0x000fe400078e00ff */
[----:B--2---:R-:W-:-:S05]  /*21a0*/  HADD2.F32 R5, -RZ, R15.H0_H0 ;  /* 0x2000000fff057230 */ /* 0x004fca0000004100 */
[----:B------:R-:W-:-:S04]  /*21b0*/  FMUL R5, R5, R156 ;  /* 0x0000009c05057220 */ /* 0x000fc80000400000 */
[----:B------:R-:W-:Y:S01]  /*21c0*/  FFMA R24, R24, R155, R5 ;  /* 0x0000009b18187223 */ /* 0x000fe20000000005 */
[----:B------:R-:W-:Y:S02]  /*21d0*/  LEA.HI.X R5, R160, UR5, R153, 0x1, P0 ;  /* 0x00000005a0057c11 */ /* 0x000fe400080f0c99 */
[----:B------:R-:W-:Y:S02]  /*21e0*/  ISETP.GT.AND P0, PT, R3, 0x1, PT ;  /* 0x000000010300780c */ /* 0x000fe40003f04270 */
[----:B------:R-:W-:Y:S02]  /*21f0*/  F2FP.F16.F32.PACK_AB R24, RZ, R24 ;  /* 0x00000018ff18723e */ /* 0x000fe400000000ff */
[----:B------:R-:W-:-:S03]  /*2200*/  ISETP.GT.AND P3, PT, R0, RZ, P0 ;  /* 0x000000ff0000720c */ /* 0x000fc60000764270 */
[----:B------:R0:W-:Y:S10]  /*2210*/  @P1 STG.E.U16 desc[UR36][R4.64], R24 ;  /* 0x0000001804001986 */ /* 0x0001f4000c101524 */
[----:B------:R-:W-:Y:S05]  /*2220*/  @!P3 BRA `(.L_x_38) ;  /* 0x000000000004b947 */ /* 0x000fea0003800000 */
[----:B------:R1:W5:Y:S02]  /*2230*/  LDG.E.LTC128B.U16 R15, desc[UR36][R6.64+0x2] ;  /* 0x00000224060f7981 */ /* 0x000364000c1e1520 */
.L_x_38:
[----:B------:R-:W-:Y:S05]  /*2240*/  BSYNC B1 ;  /* 0x0000000000017941 */ /* 0x000fea0003800000 */
.L_x_37:
[----:B-----5:R-:W-:Y:S01]  /*2250*/  HADD2.F32 R153, -RZ, R15.H0_H0 ;  /* 0x2000000fff997230 */ /* 0x020fe20000004100 */
[----:B------:R-:W-:Y:S01]  /*2260*/  ISETP.GT.AND P2, PT, R0, 0x8, P2 ;  /* 0x000000080000780c */ /* 0x000fe20001744270 */
[----:B------:R-:W-:Y:S01]  /*2270*/  IMAD.WIDE.U32 R158, R169, R166, R158 ;  /* 0x000000a6a99e7225 */ /* 0x000fe200078e009e */
[----:B0-----:R-:W-:-:S03]  /*2280*/  PRMT R24, R15, 0x7610, R24 ;  /* 0x000076100f187816 */ /* 0x001fc60000000018 */
[----:B------:R-:W-:Y:S01]  /*2290*/  FMUL R20, R153, R156 ;  /* 0x0000009c99147220 */ /* 0x000fe20000400000 */
[----:B------:R-:W-:Y:S01]  /*22a0*/  IMAD.IADD R165, R165, 0x1, R159 ;  /* 0x00000001a5a57824 */ /* 0x000fe200078e029f */
[----:B------:R-:W-:Y:S02]  /*22b0*/  IADD3 R162, P1, R162, R158, RZ ;  /* 0x0000009ea2a27210 */ /* 0x000fe40007f3e0ff */
[----:B------:R-:W-:-:S03]  /*22c0*/  FFMA R25, R25, R155, R20 ;  /* 0x0000009b19197223 */ /* 0x000fc60000000014 */
[----:B------:R-:W-:Y:S01]  /*22d0*/  IMAD.X R21, R165, 0x1, R21, P1 ;  /* 0x00000001a5157824 */ /* 0x000fe200008e0615 */
[C---:B------:R-:W-:Y:S02]  /*22e0*/  LEA R20, P1, R162.reuse, R12, 0x1 ;  /* 0x0000000ca2147211 */ /* 0x040fe400078208ff */
[----:B------:R-:W-:Y:S02]  /*22f0*/  F2FP.F16.F32.PACK_AB R25, RZ, R25 ;  /* 0x00000019ff19723e */ /* 0x000fe400000000ff */
[----:B------:R-:W-:Y:S02]  /*2300*/  LEA.HI.X R21, R162, R13, R21, 0x1, P1 ;  /* 0x0000000da2157211 */ /* 0x000fe400008f0c15 */
[----:B------:R-:W-:-:S05]  /*2310*/  PRMT R153, R25, 0x7610, R153 ;  /* 0x0000761019997816 */ /* 0x000fca0000000099 */
[----:B------:R0:W-:Y:S04]  /*2320*/  @P3 STG.E.U16 desc[UR36][R4.64+0x2], R153 ;  /* 0x0000029904003986 */ /* 0x0001e8000c101524 */
[----:B------:R-:W2:Y:S01]  /*2330*/  @P2 LDG.E.LTC128B.U16 R24, desc[UR36][R20.64] ;  /* 0x0000002414182981 */ /* 0x000ea2000c1e1520 */
[----:B------:R-:W-:Y:S01]  /*2340*/  IADD3 R8, P1, R8, R158, RZ ;  /* 0x0000009e08087210 */ /* 0x000fe20007f3e0ff */
[----:B------:R-:W-:Y:S01]  /*2350*/  BSSY B1, `(.L_x_39) ;  /* 0x0000011000017945 */ /* 0x000fe20003800000 */
[----:B------:R-:W-:Y:S02]  /*2360*/  SHF.L.U64.HI R11, R10, 0x4, R11 ;  /* 0x000000040a0b7819 */ /* 0x000fe4000001020b */
[----:B------:R-:W-:Y:S01]  /*2370*/  ISETP.GT.AND P0, PT, R0, 0x8, P0 ;  /* 0x000000080000780c */ /* 0x000fe20000704270 */
[----:B------:R-:W-:Y:S01]  /*2380*/  IMAD.X R9, R9, 0x1, R165, P1 ;  /* 0x0000000109097824 */ /* 0x000fe200008e06a5 */
[----:B------:R-:W-:-:S05]  /*2390*/  LEA R10, P1, R10, R4, 0x4 ;  /* 0x000000040a0a7211 */ /* 0x000fca00078220ff */
[----:B------:R-:W-:Y:S02]  /*23a0*/  IMAD.X R11, R11, 0x1, R5, P1 ;  /* 0x000000010b0b7824 */ /* 0x000fe400008e0605 */
[----:B--2---:R-:W-:-:S05]  /*23b0*/  HADD2.F32 R15, -RZ, R24.H0_H0 ;  /* 0x20000018ff0f7230 */ /* 0x004fca0000004100 */
[----:B------:R-:W-:Y:S01]  /*23c0*/  FMUL R25, R15, R156 ;  /* 0x0000009c0f197220 */ /* 0x000fe20000400000 */
[----:B------:R-:W-:-:S04]  /*23d0*/  IMAD.WIDE.U32 R14, R23, R14, R8 ;  /* 0x0000000e170e7225 */ /* 0x000fc800078e0008 */
[----:B------:R-:W-:Y:S01]  /*23e0*/  FFMA R25, R26, R155, R25 ;  /* 0x0000009b1a197223 */ /* 0x000fe20000000019 */
[----:B------:R-:W-:Y:S01]  /*23f0*/  IMAD.IADD R9, R161, 0x1, R15 ;  /* 0x00000001a1097824 */ /* 0x000fe200078e020f */
[----:B------:R-:W-:-:S03]  /*2400*/  LEA R8, P3, R14, R12, 0x1 ;  /* 0x0000000c0e087211 */ /* 0x000fc600078608ff */
[----:B------:R-:W-:Y:S02]  /*2410*/  F2FP.F16.F32.PACK_AB R25, RZ, R25 ;  /* 0x00000019ff19723e */ /* 0x000fe400000000ff */
[----:B------:R-:W-:-:S03]  /*2420*/  LEA.HI.X R9, R14, R13, R9, 0x1, P3 ;  /* 0x0000000d0e097211 */ /* 0x000fc600018f0c09 */
[----:B------:R0:W-:Y:S01]  /*2430*/  @P2 STG.E.U16 desc[UR36][R10.64], R25 ;  /* 0x000000190a002986 */ /* 0x0001e2000c101524 */
[----:B------:R-:W-:Y:S05]  /*2440*/  @!P0 BRA `(.L_x_40) ;  /* 0x0000000000048947 */ /* 0x000fea0003800000 */
[----:B------:R2:W5:Y:S02]  /*2450*/  LDG.E.LTC128B.U16 R24, desc[UR36][R8.64+0x2] ;  /* 0x0000022408187981 */ /* 0x000564000c1e1520 */
.L_x_40:
[----:B------:R-:W-:Y:S05]  /*2460*/  BSYNC B1 ;  /* 0x0000000000017941 */ /* 0x000fea0003800000 */
.L_x_39:
[----:B-----5:R-:W-:Y:S01]  /*2470*/  HADD2.F32 R13, -RZ, R24.H0_H0 ;  /* 0x20000018ff0d7230 */ /* 0x020fe20000004100 */
[----:B------:R-:W-:Y:S01]  /*2480*/  ISETP.GT.AND P1, PT, R3, 0x8, PT ;  /* 0x000000080300780c */ /* 0x000fe20003f24270 */
[----:B------:R-:W-:Y:S03]  /*2490*/  BSSY B1, `(.L_x_41) ;  /* 0x0000008000017945 */ /* 0x000fe60003800000 */
[----:B------:R-:W-:Y:S01]  /*24a0*/  FMUL R12, R13, R156 ;  /* 0x0000009c0d0c7220 */ /* 0x000fe20000400000 */
[----:B------:R-:W-:-:S03]  /*24b0*/  ISETP.GT.AND P2, PT, R0, RZ, P1 ;  /* 0x000000ff0000720c */ /* 0x000fc60000f44270 */
[----:B------:R-:W-:-:S05]  /*24c0*/  FFMA R12, R27, R155, R12 ;  /* 0x0000009b1b0c7223 */ /* 0x000fca000000000c */
[----:B------:R-:W-:-:S05]  /*24d0*/  F2FP.F16.F32.PACK_AB R12, RZ, R12 ;  /* 0x0000000cff0c723e */ /* 0x000fca00000000ff */
[----:B------:R3:W-:Y:S01]  /*24e0*/  @P0 STG.E.U16 desc[UR36][R10.64+0x2], R12 ;  /* 0x0000020c0a000986 */ /* 0x0007e2000c101524 */
[----:B------:R-:W-:Y:S05]  /*24f0*/  @!P2 BRA `(.L_x_42) ;  /* 0x000000000004a947 */ /* 0x000fea0003800000 */
[----:B------:R4:W5:Y:S02]  /*2500*/  LDG.E.LTC128B.U16 R24, desc[UR36][R6.64+0x10] ;  /* 0x0000102406187981 */ /* 0x000964000c1e1520 */
.L_x_42:
[----:B------:R-:W-:Y:S05]  /*2510*/  BSYNC B1 ;  /* 0x0000000000017941 */ /* 0x000fea0003800000 */
.L_x_41:
        /* <DEDUP_REMOVED lines=10> */
.L_x_44:
[----:B------:R-:W-:Y:S05]  /*25c0*/  BSYNC B1 ;  /* 0x0000000000017941 */ /* 0x000fea0003800000 */
.L_x_43:
[----:B0----5:R-:W-:Y:S01]  /*25d0*/  HADD2.F32 R13, -RZ, R24.H0_H0 ;  /* 0x20000018ff0d7230 */ /* 0x021fe20000004100 */
[----:B------:R-:W-:Y:S01]  /*25e0*/  ISETP.GT.AND P1, PT, R0, 0x8, P1 ;  /* 0x000000080000780c */ /* 0x000fe20000f24270 */
[----:B------:R-:W-:Y:S03]  /*25f0*/  BSSY B1, `(.L_x_45) ;  /* 0x0000007000017945 */ /* 0x000fe60003800000 */
[----:B---3--:R-:W-:-:S04]  /*2600*/  FMUL R12, R13, R156 ;  /* 0x0000009c0d0c7220 */ /* 0x008fc80000400000 */
[----:B------:R-:W-:-:S05]  /*2610*/  FFMA R12, R29, R155, R12 ;  /* 0x0000009b1d0c7223 */ /* 0x000fca000000000c */
[----:B------:R-:W-:-:S05]  /*2620*/  F2FP.F16.F32.PACK_AB R12, RZ, R12 ;  /* 0x0000000cff0c723e */ /* 0x000fca00000000ff */
[----:B------:R0:W-:Y:S01]  /*2630*/  @P3 STG.E.U16 desc[UR36][R4.64+0x12], R12 ;  /* 0x0000120c04003986 */ /* 0x0001e2000c101524 */
[----:B------:R-:W-:Y:S05]  /*2640*/  @!P1 BRA `(.L_x_46) ;  /* 0x0000000000049947 */ /* 0x000fea0003800000 */
[----:B------:R3:W5:Y:S02]  /*2650*/  LDG.E.LTC128B.U16 R24, desc[UR36][R8.64+0x10] ;  /* 0x0000102408187981 */ /* 0x000764000c1e1520 */
.L_x_46:
[----:B------:R-:W-:Y:S05]  /*2660*/  BSYNC B1 ;  /* 0x0000000000017941 */ /* 0x000fea0003800000 */
.L_x_45:
[----:B-----5:R-:W-:Y:S01]  /*2670*/  HADD2.F32 R13, -RZ, R24.H0_H0 ;  /* 0x20000018ff0d7230 */ /* 0x020fe20000004100 */
[----:B------:R-:W-:Y:S01]  /*2680*/  ISETP.GT.AND P0, PT, R0, 0x8, P0 ;  /* 0x000000080000780c */ /* 0x000fe20000704270 */
[----:B------:R-:W-:Y:S03]  /*2690*/  BSSY B1, `(.L_x_47) ;  /* 0x0000007000017945 */ /* 0x000fe60003800000 */
[----:B------:R-:W-:-:S04]  /*26a0*/  FMUL R13, R13, R156 ;  /* 0x0000009c0d0d7220 */ /* 0x000fc80000400000 */
[----:B------:R-:W-:-:S05]  /*26b0*/  FFMA R13, R30, R155, R13 ;  /* 0x0000009b1e0d7223 */ /* 0x000fca000000000d */
[----:B------:R-:W-:-:S05]  /*26c0*/  F2FP.F16.F32.PACK_AB R13, RZ, R13 ;  /* 0x0000000dff0d723e */ /* 0x000fca00000000ff */
[----:B------:R0:W-:Y:S01]  /*26d0*/  @P1 STG.E.U16 desc[UR36][R10.64+0x10], R13 ;  /* 0x0000100d0a001986 */ /* 0x0001e2000c101524 */
[----:B------:R-:W-:Y:S05]  /*26e0*/  @!P0 BRA `(.L_x_48) ;  /* 0x0000000000048947 */ /* 0x000fea0003800000 */
[----:B------:R0:W5:Y:S02]  /*26f0*/  LDG.E.LTC128B.U16 R24, desc[UR36][R8.64+0x12] ;  /* 0x0000122408187981 */ /* 0x000164000c1e1520 */
.L_x_48:
[----:B------:R-:W-:Y:S05]  /*2700*/  BSYNC B1 ;  /* 0x0000000000017941 */ /* 0x000fea0003800000 */
.L_x_47:
[----:B0----5:R-:W-:Y:S01]  /*2710*/  HADD2.F32 R13, -RZ, R24.H0_H0 ;  /* 0x20000018ff0d7230 */ /* 0x021fe20000004100 */
        /* <DEDUP_REMOVED lines=9> */
.L_x_50:
[----:B------:R-:W-:Y:S05]  /*27b0*/  BSYNC B1 ;  /* 0x0000000000017941 */ /* 0x000fea0003800000 */
.L_x_49:
        /* <DEDUP_REMOVED lines=10> */
.L_x_52:
[----:B------:R-:W-:Y:S05]  /*2860*/  BSYNC B1 ;  /* 0x0000000000017941 */ /* 0x000fea0003800000 */
.L_x_51:
[----:B0----5:R-:W-:Y:S01]  /*2870*/  HADD2.F32 R13, -RZ, R24.H0_H0 ;  /* 0x20000018ff0d7230 */ /* 0x021fe20000004100 */
        /* <DEDUP_REMOVED lines=8> */
.L_x_54:
[----:B------:R-:W-:Y:S05]  /*2900*/  BSYNC B1 ;  /* 0x0000000000017941 */ /* 0x000fea0003800000 */
.L_x_53:
        /* <DEDUP_REMOVED lines=9> */
.L_x_56:
[----:B------:R-:W-:Y:S05]  /*29a0*/  BSYNC B1 ;  /* 0x0000000000017941 */ /* 0x000fea0003800000 */
.L_x_55:
        /* <DEDUP_REMOVED lines=10> */
.L_x_58:
[----:B------:R-:W-:Y:S05]  /*2a50*/  BSYNC B1 ;  /* 0x0000000000017941 */ /* 0x000fea0003800000 */
.L_x_57:
        /* <DEDUP_REMOVED lines=10> */
.L_x_60:
[----:B------:R-:W-:Y:S05]  /*2b00*/  BSYNC B1 ;  /* 0x0000000000017941 */ /* 0x000fea0003800000 */
.L_x_59:
        /* <DEDUP_REMOVED lines=9> */
.L_x_62:
[----:B------:R-:W-:Y:S05]  /*2ba0*/  BSYNC B1 ;  /* 0x0000000000017941 */ /* 0x000fea0003800000 */
.L_x_61:
        /* <DEDUP_REMOVED lines=9> */
.L_x_64:
[----:B------:R-:W-:Y:S05]  /*2c40*/  BSYNC B1 ;  /* 0x0000000000017941 */ /* 0x000fea0003800000 */
.L_x_63:
        /* <DEDUP_REMOVED lines=10> */
.L_x_66:
[----:B------:R-:W-:Y:S05]  /*2cf0*/  BSYNC B1 ;  /* 0x0000000000017941 */ /* 0x000fea0003800000 */
.L_x_65:
        /* <DEDUP_REMOVED lines=10> */
.L_x_68:
[----:B------:R-:W-:Y:S05]  /*2da0*/  BSYNC B1 ;  /* 0x0000000000017941 */ /* 0x000fea0003800000 */
.L_x_67:
        /* <DEDUP_REMOVED lines=9> */
.L_x_70:
[----:B------:R-:W-:Y:S05]  /*2e40*/  BSYNC B1 ;  /* 0x0000000000017941 */ /* 0x000fea0003800000 */
.L_x_69:
        /* <DEDUP_REMOVED lines=9> */
.L_x_72:
[----:B------:R-:W-:Y:S05]  /*2ee0*/  BSYNC B1 ;  /* 0x0000000000017941 */ /* 0x000fea0003800000 */
.L_x_71:
        /* <DEDUP_REMOVED lines=10> */
.L_x_74:
[----:B------:R-:W-:Y:S05]  /*2f90*/  BSYNC B1 ;  /* 0x0000000000017941 */ /* 0x000fea0003800000 */
.L_x_73:
        /* <DEDUP_REMOVED lines=10> */
.L_x_76:
[----:B------:R-:W-:Y:S05]  /*3040*/  BSYNC B1 ;  /* 0x0000000000017941 */ /* 0x000fea0003800000 */
.L_x_75:
        /* <DEDUP_REMOVED lines=9> */
.L_x_78:
[----:B------:R-:W-:Y:S05]  /*30e0*/  BSYNC B1 ;  /* 0x0000000000017941 */ /* 0x000fea0003800000 */
.L_x_77:
        /* <DEDUP_REMOVED lines=9> */
.L_x_80:
[----:B------:R-:W-:Y:S05]  /*3180*/  BSYNC B1 ;  /* 0x0000000000017941 */ /* 0x000fea0003800000 */
.L_x_79:
        /* <DEDUP_REMOVED lines=10> */
.L_x_82:
[----:B------:R-:W-:Y:S05]  /*3230*/  BSYNC B1 ;  /* 0x0000000000017941 */ /* 0x000fea0003800000 */
.L_x_81:
        /* <DEDUP_REMOVED lines=10> */
.L_x_84:
[----:B------:R-:W-:Y:S05]  /*32e0*/  BSYNC B1 ;  /* 0x0000000000017941 */ /* 0x000fea0003800000 */
.L_x_83:
        /* <DEDUP_REMOVED lines=9> */
.L_x_86:
[----:B------:R-:W-:Y:S05]  /*3380*/  BSYNC B1 ;  /* 0x0000000000017941 */ /* 0x000fea0003800000 */
.L_x_85:
        /* <DEDUP_REMOVED lines=9> */
.L_x_88:
[----:B------:R-:W-:Y:S05]  /*3420*/  BSYNC B1 ;  /* 0x0000000000017941 */ /* 0x000fea0003800000 */
.L_x_87:
        /* <DEDUP_REMOVED lines=10> */
.L_x_90:
[----:B------:R-:W-:Y:S05]  /*34d0*/  BSYNC B1 ;  /* 0x0000000000017941 */ /* 0x000fea0003800000 */
.L_x_89:
        /* <DEDUP_REMOVED lines=10> */
.L_x_92:
[----:B------:R-:W-:Y:S05]  /*3580*/  BSYNC B1 ;  /* 0x0000000000017941 */ /* 0x000fea0003800000 */
.L_x_91:
        /* <DEDUP_REMOVED lines=9> */
.L_x_94:
[----:B------:R-:W-:Y:S05]  /*3620*/  BSYNC B1 ;  /* 0x0000000000017941 */ /* 0x000fea0003800000 */
.L_x_93:
        /* <DEDUP_REMOVED lines=9> */
.L_x_96:
[----:B------:R-:W-:Y:S05]  /*36c0*/  BSYNC B1 ;  /* 0x0000000000017941 */ /* 0x000fea0003800000 */
.L_x_95:
        /* <DEDUP_REMOVED lines=10> */
.L_x_98:
[----:B------:R-:W-:Y:S05]  /*3770*/  BSYNC B1 ;  /* 0x0000000000017941 */ /* 0x000fea0003800000 */
.L_x_97:
        /* <DEDUP_REMOVED lines=10> */
.L_x_100:
[----:B------:R-:W-:Y:S05]  /*3820*/  BSYNC B1 ;  /* 0x0000000000017941 */ /* 0x000fea0003800000 */
.L_x_99:
        /* <DEDUP_REMOVED lines=9> */
.L_x_102:
[----:B------:R-:W-:Y:S05]  /*38c0*/  BSYNC B1 ;  /* 0x0000000000017941 */ /* 0x000fea0003800000 */
.L_x_101:
        /* <DEDUP_REMOVED lines=9> */
.L_x_104:
[----:B------:R-:W-:Y:S05]  /*3960*/  BSYNC B1 ;  /* 0x0000000000017941 */ /* 0x000fea0003800000 */
.L_x_103:
        /* <DEDUP_REMOVED lines=10> */
.L_x_106:
[----:B------:R-:W-:Y:S05]  /*3a10*/  BSYNC B1 ;  /* 0x0000000000017941 */ /* 0x000fea0003800000 */
.L_x_105:
        /* <DEDUP_REMOVED lines=10> */
.L_x_108:
[----:B------:R-:W-:Y:S05]  /*3ac0*/  BSYNC B1 ;  /* 0x0000000000017941 */ /* 0x000fea0003800000 */
.L_x_107:
        /* <DEDUP_REMOVED lines=9> */
.L_x_110:
[----:B------:R-:W-:Y:S05]  /*3b60*/  BSYNC B1 ;  /* 0x0000000000017941 */ /* 0x000fea0003800000 */
.L_x_109:
        /* <DEDUP_REMOVED lines=9> */
.L_x_112:
[----:B------:R-:W-:Y:S05]  /*3c00*/  BSYNC B1 ;  /* 0x0000000000017941 */ /* 0x000fea0003800000 */
.L_x_111:
        /* <DEDUP_REMOVED lines=10> */
.L_x_114:
[----:B------:R-:W-:Y:S05]  /*3cb0*/  BSYNC B1 ;  /* 0x0000000000017941 */ /* 0x000fea0003800000 */
.L_x_113:
        /* <DEDUP_REMOVED lines=10> */
.L_x_116:
[----:B------:R-:W-:Y:S05]  /*3d60*/  BSYNC B1 ;  /* 0x0000000000017941 */ /* 0x000fea0003800000 */
.L_x_115:
        /* <DEDUP_REMOVED lines=9> */
.L_x_118:
[----:B------:R-:W-:Y:S05]  /*3e00*/  BSYNC B1 ;  /* 0x0000000000017941 */ /* 0x000fea0003800000 */
.L_x_117:
        /* <DEDUP_REMOVED lines=9> */
.L_x_120:
[----:B------:R-:W-:Y:S05]  /*3ea0*/  BSYNC B1 ;  /* 0x0000000000017941 */ /* 0x000fea0003800000 */
.L_x_119:
        /* <DEDUP_REMOVED lines=10> */
.L_x_122:
[----:B------:R-:W-:Y:S05]  /*3f50*/  BSYNC B1 ;  /* 0x0000000000017941 */ /* 0x000fea0003800000 */
.L_x_121:
        /* <DEDUP_REMOVED lines=10> */
.L_x_124:
[----:B------:R-:W-:Y:S05]  /*4000*/  BSYNC B1 ;  /* 0x0000000000017941 */ /* 0x000fea0003800000 */
.L_x_123:
        /* <DEDUP_REMOVED lines=9> */
.L_x_126:
[----:B------:R-:W-:Y:S05]  /*40a0*/  BSYNC B1 ;  /* 0x0000000000017941 */ /* 0x000fea0003800000 */
.L_x_125:
        /* <DEDUP_REMOVED lines=9> */
.L_x_128:
[----:B------:R-:W-:Y:S05]  /*4140*/  BSYNC B1 ;  /* 0x0000000000017941 */ /* 0x000fea0003800000 */
.L_x_127:
        /* <DEDUP_REMOVED lines=10> */
.L_x_130:
[----:B------:R-:W-:Y:S05]  /*41f0*/  BSYNC B1 ;  /* 0x0000000000017941 */ /* 0x000fea0003800000 */
.L_x_129:
        /* <DEDUP_REMOVED lines=10> */
.L_x_132:
[----:B------:R-:W-:Y:S05]  /*42a0*/  BSYNC B1 ;  /* 0x0000000000017941 */ /* 0x000fea0003800000 */
.L_x_131:
        /* <DEDUP_REMOVED lines=9> */
.L_x_134:
[----:B------:R-:W-:Y:S05]  /*4340*/  BSYNC B1 ;  /* 0x0000000000017941 */ /* 0x000fea0003800000 */
.L_x_133:
        /* <DEDUP_REMOVED lines=9> */
.L_x_136:
[----:B------:R-:W-:Y:S05]  /*43e0*/  BSYNC B1 ;  /* 0x0000000000017941 */ /* 0x000fea0003800000 */
.L_x_135:
        /* <DEDUP_REMOVED lines=10> */
.L_x_138:
[----:B------:R-:W-:Y:S05]  /*4490*/  BSYNC B1 ;  /* 0x0000000000017941 */ /* 0x000fea0003800000 */
.L_x_137:
        /* <DEDUP_REMOVED lines=10> */
.L_x_140:
[----:B------:R-:W-:Y:S05]  /*4540*/  BSYNC B1 ;  /* 0x0000000000017941 */ /* 0x000fea0003800000 */
.L_x_139:
        /* <DEDUP_REMOVED lines=9> */
.L_x_142:
[----:B------:R-:W-:Y:S05]  /*45e0*/  BSYNC B1 ;  /* 0x0000000000017941 */ /* 0x000fea0003800000 */
.L_x_141:
        /* <DEDUP_REMOVED lines=9> */
.L_x_144:
[----:B------:R-:W-:Y:S05]  /*4680*/  BSYNC B1 ;  /* 0x0000000000017941 */ /* 0x000fea0003800000 */
.L_x_143:
        /* <DEDUP_REMOVED lines=10> */
.L_x_146:
[----:B------:R-:W-:Y:S05]  /*4730*/  BSYNC B1 ;  /* 0x0000000000017941 */ /* 0x000fea0003800000 */
.L_x_145:
        /* <DEDUP_REMOVED lines=10> */
.L_x_148:
[----:B------:R-:W-:Y:S05]  /*47e0*/  BSYNC B1 ;  /* 0x0000000000017941 */ /* 0x000fea0003800000 */
.L_x_147:
        /* <DEDUP_REMOVED lines=9> */
.L_x_150:
[----:B------:R-:W-:Y:S05]  /*4880*/  BSYNC B1 ;  /* 0x0000000000017941 */ /* 0x000fea0003800000 */
.L_x_149:
        /* <DEDUP_REMOVED lines=9> */
.L_x_152:
[----:B------:R-:W-:Y:S05]  /*4920*/  BSYNC B1 ;  /* 0x0000000000017941 */ /* 0x000fea0003800000 */
.L_x_151:
        /* <DEDUP_REMOVED lines=10> */
.L_x_154:
[----:B------:R-:W-:Y:S05]  /*49d0*/  BSYNC B1 ;  /* 0x0000000000017941 */ /* 0x000fea0003800000 */
.L_x_153:
        /* <DEDUP_REMOVED lines=10> */
.L_x_156:
[----:B------:R-:W-:Y:S05]  /*4a80*/  BSYNC B1 ;  /* 0x0000000000017941 */ /* 0x000fea0003800000 */
.L_x_155:
        /* <DEDUP_REMOVED lines=9> */
.L_x_158:
[----:B------:R-:W-:Y:S05]  /*4b20*/  BSYNC B1 ;  /* 0x0000000000017941 */ /* 0x000fea0003800000 */
.L_x_157:
        /* <DEDUP_REMOVED lines=9> */
.L_x_160:
[----:B------:R-:W-:Y:S05]  /*4bc0*/  BSYNC B1 ;  /* 0x0000000000017941 */ /* 0x000fea0003800000 */
.L_x_159:
        /* <DEDUP_REMOVED lines=10> */
.L_x_162:
[----:B------:R-:W-:Y:S05]  /*4c70*/  BSYNC B1 ;  /* 0x0000000000017941 */ /* 0x000fea0003800000 */
.L_x_161:
        /* <DEDUP_REMOVED lines=10> */
.L_x_164:
[----:B------:R-:W-:Y:S05]  /*4d20*/  BSYNC B1 ;  /* 0x0000000000017941 */ /* 0x000fea0003800000 */
.L_x_163:
        /* <DEDUP_REMOVED lines=9> */
.L_x_166:
[----:B------:R-:W-:Y:S05]  /*4dc0*/  BSYNC B1 ;  /* 0x0000000000017941 */ /* 0x000fea0003800000 */
.L_x_165:
        /* <DEDUP_REMOVED lines=9> */
.L_x_168:
[----:B------:R-:W-:Y:S05]  /*4e60*/  BSYNC B1 ;  /* 0x0000000000017941 */ /* 0x000fea0003800000 */
.L_x_167:
        /* <DEDUP_REMOVED lines=10> */
.L_x_170:
[----:B------:R-:W-:Y:S05]  /*4f10*/  BSYNC B1 ;  /* 0x0000000000017941 */ /* 0x000fea0003800000 */
.L_x_169:
        /* <DEDUP_REMOVED lines=10> */
.L_x_172:
[----:B------:R-:W-:Y:S05]  /*4fc0*/  BSYNC B1 ;  /* 0x0000000000017941 */ /* 0x000fea0003800000 */
.L_x_171:
        /* <DEDUP_REMOVED lines=9> */
.L_x_174:
[----:B------:R-:W-:Y:S05]  /*5060*/  BSYNC B1 ;  /* 0x0000000000017941 */ /* 0x000fea0003800000 */
.L_x_173:
        /* <DEDUP_REMOVED lines=9> */
.L_x_176:
[----:B------:R-:W-:Y:S05]  /*5100*/  BSYNC B1 ;  /* 0x0000000000017941 */ /* 0x000fea0003800000 */
.L_x_175:
        /* <DEDUP_REMOVED lines=10> */
.L_x_178:
[----:B------:R-:W-:Y:S05]  /*51b0*/  BSYNC B1 ;  /* 0x0000000000017941 */ /* 0x000fea0003800000 */
.L_x_177:
        /* <DEDUP_REMOVED lines=10> */
.L_x_180:
[----:B------:R-:W-:Y:S05]  /*5260*/  BSYNC B1 ;  /* 0x0000000000017941 */ /* 0x000fea0003800000 */
.L_x_179:
        /* <DEDUP_REMOVED lines=9> */
.L_x_182:
[----:B------:R-:W-:Y:S05]  /*5300*/  BSYNC B1 ;  /* 0x0000000000017941 */ /* 0x000fea0003800000 */
.L_x_181:
        /* <DEDUP_REMOVED lines=9> */
.L_x_184:
[----:B------:R-:W-:Y:S05]  /*53a0*/  BSYNC B1 ;  /* 0x0000000000017941 */ /* 0x000fea0003800000 */
.L_x_183:
        /* <DEDUP_REMOVED lines=10> */
.L_x_186:
[----:B------:R-:W-:Y:S05]  /*5450*/  BSYNC B1 ;  /* 0x0000000000017941 */ /* 0x000fea0003800000 */
.L_x_185:
        /* <DEDUP_REMOVED lines=10> */
.L_x_188:
[----:B------:R-:W-:Y:S05]  /*5500*/  BSYNC B1 ;  /* 0x0000000000017941 */ /* 0x000fea0003800000 */
.L_x_187:
        /* <DEDUP_REMOVED lines=9> */
.L_x_190:
[----:B------:R-:W-:Y:S05]  /*55a0*/  BSYNC B1 ;  /* 0x0000000000017941 */ /* 0x000fea0003800000 */
.L_x_189:
        /* <DEDUP_REMOVED lines=9> */
.L_x_192:
[----:B------:R-:W-:Y:S05]  /*5640*/  BSYNC B1 ;  /* 0x0000000000017941 */ /* 0x000fea0003800000 */
.L_x_191:
        /* <DEDUP_REMOVED lines=10> */
.L_x_194:
[----:B------:R-:W-:Y:S05]  /*56f0*/  BSYNC B1 ;  /* 0x0000000000017941 */ /* 0x000fea0003800000 */
.L_x_193:
        /* <DEDUP_REMOVED lines=10> */
.L_x_196:
[----:B------:R-:W-:Y:S05]  /*57a0*/  BSYNC B1 ;  /* 0x0000000000017941 */ /* 0x000fea0003800000 */
.L_x_195:
        /* <DEDUP_REMOVED lines=9> */
.L_x_198:
[----:B------:R-:W-:Y:S05]  /*5840*/  BSYNC B1 ;  /* 0x0000000000017941 */ /* 0x000fea0003800000 */
.L_x_197:
        /* <DEDUP_REMOVED lines=9> */
.L_x_200:
[----:B------:R-:W-:Y:S05]  /*58e0*/  BSYNC B1 ;  /* 0x0000000000017941 */ /* 0x000fea0003800000 */
.L_x_199:
        /* <DEDUP_REMOVED lines=10> */
.L_x_202:
[----:B------:R-:W-:Y:S05]  /*5990*/  BSYNC B1 ;  /* 0x0000000000017941 */ /* 0x000fea0003800000 */
.L_x_201:
        /* <DEDUP_REMOVED lines=10> */
.L_x_204:
[----:B------:R-:W-:Y:S05]  /*5a40*/  BSYNC B1 ;  /* 0x0000000000017941 */ /* 0x000fea0003800000 */
.L_x_203:
        /* <DEDUP_REMOVED lines=9> */
.L_x_206:
[----:B------:R-:W-:Y:S05]  /*5ae0*/  BSYNC B1 ;  /* 0x0000000000017941 */ /* 0x000fea0003800000 */
.L_x_205:
        /* <DEDUP_REMOVED lines=9> */
.L_x_208:
[----:B------:R-:W-:Y:S05]  /*5b80*/  BSYNC B1 ;  /* 0x0000000000017941 */ /* 0x000fea0003800000 */
.L_x_207:
        /* <DEDUP_REMOVED lines=10> */
.L_x_210:
[----:B------:R-:W-:Y:S05]  /*5c30*/  BSYNC B1 ;  /* 0x0000000000017941 */ /* 0x000fea0003800000 */
.L_x_209:
        /* <DEDUP_REMOVED lines=10> */
.L_x_212:
[----:B------:R-:W-:Y:S05]  /*5ce0*/  BSYNC B1 ;  /* 0x0000000000017941 */ /* 0x000fea0003800000 */
.L_x_211:
        /* <DEDUP_REMOVED lines=9> */
.L_x_214:
[----:B------:R-:W-:Y:S05]  /*5d80*/  BSYNC B1 ;  /* 0x0000000000017941 */ /* 0x000fea0003800000 */
.L_x_213:
        /* <DEDUP_REMOVED lines=9> */
.L_x_216:
[----:B------:R-:W-:Y:S05]  /*5e20*/  BSYNC B1 ;  /* 0x0000000000017941 */ /* 0x000fea0003800000 */
.L_x_215:
        /* <DEDUP_REMOVED lines=10> */
.L_x_218:
[----:B------:R-:W-:Y:S05]  /*5ed0*/  BSYNC B1 ;  /* 0x0000000000017941 */ /* 0x000fea0003800000 */
.L_x_217:
        /* <DEDUP_REMOVED lines=10> */
.L_x_220:
[----:B------:R-:W-:Y:S05]  /*5f80*/  BSYNC B1 ;  /* 0x0000000000017941 */ /* 0x000fea0003800000 */
.L_x_219:
        /* <DEDUP_REMOVED lines=9> */
.L_x_222:
[----:B------:R-:W-:Y:S05]  /*6020*/  BSYNC B1 ;  /* 0x0000000000017941 */ /* 0x000fea0003800000 */
.L_x_221:
        /* <DEDUP_REMOVED lines=9> */
.L_x_224:
[----:B------:R-:W-:Y:S05]  /*60c0*/  BSYNC B1 ;  /* 0x0000000000017941 */ /* 0x000fea0003800000 */
.L_x_223:
        /* <DEDUP_REMOVED lines=10> */
.L_x_226:
[----:B------:R-:W-:Y:S05]  /*6170*/  BSYNC B1 ;  /* 0x0000000000017941 */ /* 0x000fea0003800000 */
.L_x_225:
        /* <DEDUP_REMOVED lines=10> */
.L_x_228:
[----:B------:R-:W-:Y:S05]  /*6220*/  BSYNC B1 ;  /* 0x0000000000017941 */ /* 0x000fea0003800000 */
.L_x_227:
        /* <DEDUP_REMOVED lines=9> */
.L_x_230:
[----:B------:R-:W-:Y:S05]  /*62c0*/  BSYNC B1 ;  /* 0x0000000000017941 */ /* 0x000fea0003800000 */
.L_x_229:
        /* <DEDUP_REMOVED lines=9> */
.L_x_232:
[----:B------:R-:W-:Y:S05]  /*6360*/  BSYNC B1 ;  /* 0x0000000000017941 */ /* 0x000fea0003800000 */
.L_x_231:
        /* <DEDUP_REMOVED lines=10> */
.L_x_234:
[----:B------:R-:W-:Y:S05]  /*6410*/  BSYNC B1 ;  /* 0x0000000000017941 */ /* 0x000fea0003800000 */
.L_x_233:
        /* <DEDUP_REMOVED lines=10> */
.L_x_236:
[----:B------:R-:W-:Y:S05]  /*64c0*/  BSYNC B1 ;  /* 0x0000000000017941 */ /* 0x000fea0003800000 */
.L_x_235:
        /* <DEDUP_REMOVED lines=9> */
.L_x_238:
[----:B------:R-:W-:Y:S05]  /*6560*/  BSYNC B1 ;  /* 0x0000000000017941 */ /* 0x000fea0003800000 */
.L_x_237:
        /* <DEDUP_REMOVED lines=9> */
.L_x_240:
[----:B------:R-:W-:Y:S05]  /*6600*/  BSYNC B1 ;  /* 0x0000000000017941 */ /* 0x000fea0003800000 */
.L_x_239:
        /* <DEDUP_REMOVED lines=10> */
.L_x_242:
[----:B------:R-:W-:Y:S05]  /*66b0*/  BSYNC B1 ;  /* 0x0000000000017941 */ /* 0x000fea0003800000 */
.L_x_241:
        /* <DEDUP_REMOVED lines=10> */
.L_x_244:
[----:B------:R-:W-:Y:S05]  /*6760*/  BSYNC B1 ;  /* 0x0000000000017941 */ /* 0x000fea0003800000 */
.L_x_243:
        /* <DEDUP_REMOVED lines=9> */
.L_x_246:
[----:B------:R-:W-:Y:S05]  /*6800*/  BSYNC B1 ;  /* 0x0000000000017941 */ /* 0x000fea0003800000 */
.L_x_245:
        /* <DEDUP_REMOVED lines=9> */
.L_x_248:
[----:B------:R-:W-:Y:S05]  /*68a0*/  BSYNC B1 ;  /* 0x0000000000017941 */ /* 0x000fea0003800000 */
.L_x_247:
        /* <DEDUP_REMOVED lines=10> */
.L_x_250:
[----:B------:R-:W-:Y:S05]  /*6950*/  BSYNC B1 ;  /* 0x0000000000017941 */ /* 0x000fea0003800000 */
.L_x_249:
        /* <DEDUP_REMOVED lines=10> */
.L_x_252:
[----:B------:R-:W-:Y:S05]  /*6a00*/  BSYNC B1 ;  /* 0x0000000000017941 */ /* 0x000fea0003800000 */
.L_x_251:
        /* <DEDUP_REMOVED lines=9> */
.L_x_254:
[----:B------:R-:W-:Y:S05]  /*6aa0*/  BSYNC B1 ;  /* 0x0000000000017941 */ /* 0x000fea0003800000 */
.L_x_253:
        /* <DEDUP_REMOVED lines=9> */
.L_x_256:
[----:B------:R-:W-:Y:S05]  /*6b40*/  BSYNC B1 ;  /* 0x0000000000017941 */ /* 0x000fea0003800000 */
.L_x_255:
        /* <DEDUP_REMOVED lines=10> */
.L_x_258:
[----:B------:R-:W-:Y:S05]  /*6bf0*/  BSYNC B1 ;  /* 0x0000000000017941 */ /* 0x000fea0003800000 */
.L_x_257:
        /* <DEDUP_REMOVED lines=10> */
.L_x_260:
[----:B------:R-:W-:Y:S05]  /*6ca0*/  BSYNC B1 ;  /* 0x0000000000017941 */ /* 0x000fea0003800000 */
.L_x_259:
        /* <DEDUP_REMOVED lines=9> */
.L_x_262:
[----:B------:R-:W-:Y:S05]  /*6d40*/  BSYNC B1 ;  /* 0x0000000000017941 */ /* 0x000fea0003800000 */
.L_x_261:
        /* <DEDUP_REMOVED lines=9> */
.L_x_264:
[----:B------:R-:W-:Y:S05]  /*6de0*/  BSYNC B1 ;  /* 0x0000000000017941 */ /* 0x000fea0003800000 */
.L_x_263:
        /* <DEDUP_REMOVED lines=10> */
.L_x_266:
[----:B------:R-:W-:Y:S05]  /*6e90*/  BSYNC B1 ;  /* 0x0000000000017941 */ /* 0x000fea0003800000 */
.L_x_265:
        /* <DEDUP_REMOVED lines=10> */
.L_x_268:
[----:B------:R-:W-:Y:S05]  /*6f40*/  BSYNC B1 ;  /* 0x0000000000017941 */ /* 0x000fea0003800000 */
.L_x_267:
        /* <DEDUP_REMOVED lines=9> */
.L_x_270:
[----:B------:R-:W-:Y:S05]  /*6fe0*/  BSYNC B1 ;  /* 0x0000000000017941 */ /* 0x000fea0003800000 */
.L_x_269:
        /* <DEDUP_REMOVED lines=9> */
.L_x_272:
[----:B------:R-:W-:Y:S05]  /*7080*/  BSYNC B1 ;  /* 0x0000000000017941 */ /* 0x000fea0003800000 */
.L_x_271:
        /* <DEDUP_REMOVED lines=10> */
.L_x_274:
[----:B------:R-:W-:Y:S05]  /*7130*/  BSYNC B1 ;  /* 0x0000000000017941 */ /* 0x000fea0003800000 */
.L_x_273:
        /* <DEDUP_REMOVED lines=10> */
.L_x_276:
[----:B------:R-:W-:Y:S05]  /*71e0*/  BSYNC B1 ;  /* 0x0000000000017941 */ /* 0x000fea0003800000 */
.L_x_275:
        /* <DEDUP_REMOVED lines=9> */
.L_x_278:
[----:B------:R-:W-:Y:S05]  /*7280*/  BSYNC B1 ;  /* 0x0000000000017941 */ /* 0x000fea0003800000 */
.L_x_277:
        /* <DEDUP_REMOVED lines=9> */
.L_x_280:
[----:B------:R-:W-:Y:S05]  /*7320*/  BSYNC B1 ;  /* 0x0000000000017941 */ /* 0x000fea0003800000 */
.L_x_279:
        /* <DEDUP_REMOVED lines=10> */
.L_x_282:
[----:B------:R-:W-:Y:S05]  /*73d0*/  BSYNC B1 ;  /* 0x0000000000017941 */ /* 0x000fea0003800000 */
.L_x_281:
        /* <DEDUP_REMOVED lines=10> */
.L_x_284:
[----:B------:R-:W-:Y:S05]  /*7480*/  BSYNC B1 ;  /* 0x0000000000017941 */ /* 0x000fea0003800000 */
.L_x_283:
[----:B-----5:R-:W-:Y:S01]  /*7490*/  HADD2.F32 R3, -RZ, R24.H0_H0 ;  /* 0x20000018ff037230 */ /* 0x020fe20000004100 */
[----:B------:R-:W-:Y:S01]  /*74a0*/  ISETP.GT.AND P1, PT, R0, 0x8, P1 ;  /* 0x000000080000780c */ /* 0x000fe20000f24270 */
[----:B------:R-:W-:Y:S03]  /*74b0*/  BSSY B1, `(.L_x_285) ;  /* 0x0000007000017945 */ /* 0x000fe60003800000 */
[----:B01--4-:R-:W-:-:S04]  /*74c0*/  FMUL R6, R3, R156 ;  /* 0x0000009c03067220 */ /* 0x013fc80000400000 */
[----:B------:R-:W-:-:S05]  /*74d0*/  FFMA R6, R149, R155, R6 ;  /* 0x0000009b95067223 */ /* 0x000fca0000000006 */
[----:B------:R-:W-:-:S05]  /*74e0*/  F2FP.F16.F32.PACK_AB R6, RZ, R6 ;  /* 0x00000006ff06723e */ /* 0x000fca00000000ff */
[----:B------:R0:W-:Y:S01]  /*74f0*/  @P3 STG.E.U16 desc[UR36][R4.64+0x1f2], R6 ;  /* 0x0001f20604003986 */ /* 0x0001e2000c101524 */
[----:B------:R-:W-:Y:S05]  /*7500*/  @!P1 BRA `(.L_x_286) ;  /* 0x0000000000049947 */ /* 0x000fea0003800000 */
[----:B------:R1:W5:Y:S02]  /*7510*/  LDG.E.LTC128B.U16 R24, desc[UR36][R8.64+0x1f0] ;  /* 0x0001f02408187981 */ /* 0x000364000c1e1520 */
.L_x_286:
[----:B------:R-:W-:Y:S05]  /*7520*/  BSYNC B1 ;  /* 0x0000000000017941 */ /* 0x000fea0003800000 */
.L_x_285:
[----:B-----5:R-:W-:Y:S01]  /*7530*/  HADD2.F32 R3, -RZ, R24.H0_H0 ;  /* 0x20000018ff037230 */ /* 0x020fe20000004100 */
[----:B------:R-:W-:Y:S01]  /*7540*/  ISETP.GT.AND P0, PT, R0, 0x8, P0 ;  /* 0x000000080000780c */ /* 0x000fe20000704270 */
[----:B0-----:R-:W-:Y:S01]  /*7550*/  @P1 IMAD.MOV.U32 R4, RZ, RZ, R10 ;  /* 0x000000ffff041224 */ /* 0x001fe200078e000a */
[----:B------:R-:W-:Y:S01]  /*7560*/  BSSY B1, `(.L_x_287) ;  /* 0x0000008000017945 */ /* 0x000fe20003800000 */
[----:B------:R-:W-:Y:S02]  /*7570*/  @P1 IMAD.MOV.U32 R5, RZ, RZ, R11 ;  /* 0x000000ffff051224 */ /* 0x000fe400078e000b */
[----:B------:R-:W-:-:S04]  /*7580*/  FMUL R3, R3, R156 ;  /* 0x0000009c03037220 */ /* 0x000fc80000400000 */
[----:B------:R-:W-:-:S05]  /*7590*/  FFMA R3, R150, R155, R3 ;  /* 0x0000009b96037223 */ /* 0x000fca0000000003 */
[----:B------:R-:W-:-:S05]  /*75a0*/  F2FP.F16.F32.PACK_AB R3, RZ, R3 ;  /* 0x00000003ff03723e */ /* 0x000fca00000000ff */
[----:B------:R0:W-:Y:S01]  /*75b0*/  @P1 STG.E.U16 desc[UR36][R4.64+0x1f0], R3 ;  /* 0x0001f00304001986 */ /* 0x0001e2000c101524 */
[----:B------:R-:W-:Y:S05]  /*75c0*/  @!P0 BRA `(.L_x_288) ;  /* 0x0000000000048947 */ /* 0x000fea0003800000 */
[----:B------:R4:W5:Y:S02]  /*75d0*/  LDG.E.LTC128B.U16 R24, desc[UR36][R8.64+0x1f2] ;  /* 0x0001f22408187981 */ /* 0x000964000c1e1520 */
.L_x_288:
[----:B------:R-:W-:Y:S05]  /*75e0*/  BSYNC B1 ;  /* 0x0000000000017941 */ /* 0x000fea0003800000 */
.L_x_287:
[----:B------:R-:W-:Y:S05]  /*75f0*/  @!P0 BRA `(.L_x_289) ;  /* 0x0000002400308947 */ /* 0x000fea0003800000 */
[----:B0----5:R-:W-:-:S05]  /*7600*/  HADD2.F32 R3, -RZ, R24.H0_H0 ;  /* 0x20000018ff037230 */ /* 0x021fca0000004100 */
[----:B------:R-:W-:-:S04]  /*7610*/  FMUL R0, R3, R156 ;  /* 0x0000009c03007220 */ /* 0x000fc80000400000 */
[----:B------:R-:W-:-:S05]  /*7620*/  FFMA R0, R151, R155, R0 ;  /* 0x0000009b97007223 */ /* 0x000fca0000000000 */
[----:B------:R-:W-:-:S05]  /*7630*/  F2FP.F16.F32.PACK_AB R0, RZ, R0 ;  /* 0x00000000ff00723e */ /* 0x000fca00000000ff */
[----:B------:R0:W-:Y:S01]  /*7640*/  STG.E.U16 desc[UR36][R10.64+0x1f2], R0 ;  /* 0x0001f2000a007986 */ /* 0x0001e2000c101524 */
[----:B------:R-:W-:Y:S05]  /*7650*/  BRA `(.L_x_289) ;  /* 0x0000002400187947 */ /* 0x000fea0003800000 */
.L_x_36:
[----:B------:R-:W-:Y:S01]  /*7660*/  ISETP.GT.AND P0, PT, R3, 0x1, PT ;  /* 0x000000010300780c */ /* 0x000fe20003f04270 */
[----:B------:R-:W-:Y:S01]  /*7670*/  ULDC.64 UR4, c[0x0][0x5c0] ;  /* 0x0001700000047ab9 */ /* 0x000fe20000000a00 */
[-C--:B------:R-:W-:Y:S01]  /*7680*/  FMUL R24, R24, R155.reuse ;  /* 0x0000009b18187220 */ /* 0x080fe20000400000 */
[-C--:B------:R-:W-:Y:S01]  /*7690*/  FMUL R25, R25, R155.reuse ;  /* 0x0000009b19197220 */ /* 0x080fe20000400000 */
[----:B------:R-:W-:Y:S01]  /*76a0*/  ISETP.GT.AND P3, PT, R0, RZ, P0 ;  /* 0x000000ff0000720c */ /* 0x000fe20000764270 */
[-C--:B------:R-:W-:Y:S01]  /*76b0*/  FMUL R26, R26, R155.reuse ;  /* 0x0000009b1a1a7220 */ /* 0x080fe20000400000 */
[----:B------:R-:W-:Y:S01]  /*76c0*/  LEA R4, P4, R160, UR4, 0x1 ;  /* 0x00000004a0047c11 */ /* 0x000fe2000f8808ff */
[-C--:B------:R-:W-:Y:S01]  /*76d0*/  FMUL R27, R27, R155.reuse ;  /* 0x0000009b1b1b7220 */ /* 0x080fe20000400000 */
[----:B------:R-:W-:Y:S01]  /*76e0*/  F2FP.F16.F32.PACK_AB R24, RZ, R24 ;  /* 0x00000018ff18723e */ /* 0x000fe200000000ff */
[-C--:B------:R-:W-:Y:S01]  /*76f0*/  FMUL R28, R28, R155.reuse ;  /* 0x0000009b1c1c7220 */ /* 0x080fe20000400000 */
[----:B------:R-:W-:Y:S01]  /*7700*/  LEA.HI.X R5, R160, UR5, R153, 0x1, P4 ;  /* 0x00000005a0057c11 */ /* 0x000fe2000a0f0c99 */
[----:B------:R-:W-:Y:S01]  /*7710*/  FMUL R29, R29, R155 ;  /* 0x0000009b1d1d7220 */ /* 0x000fe20000400000 */
[----:B------:R-:W-:Y:S01]  /*7720*/  F2FP.F16.F32.PACK_AB R25, RZ, R25 ;  /* 0x00000019ff19723e */ /* 0x000fe200000000ff */
[-C--:B------:R-:W-:Y:S01]  /*7730*/  FMUL R30, R30, R155.reuse ;  /* 0x0000009b1e1e7220 */ /* 0x080fe20000400000 */
[----:B------:R-:W-:Y:S01]  /*7740*/  SHF.L.U64.HI R11, R10, 0x4, R11 ;  /* 0x000000040a0b7819 */ /* 0x000fe2000001020b */
[----:B------:R-:W-:Y:S01]  /*7750*/  @P1 STG.E.U16 desc[UR36][R4.64], R24 ;  /* 0x0000001804001986 */ /* 0x000fe2000c101524 */
[----:B------:R-:W-:Y:S01]  /*7760*/  ISETP.GT.AND P1, PT, R3, 0x8, PT ;  /* 0x000000080300780c */ /* 0x000fe20003f24270 */
[-C--:B------:R-:W-:Y:S01]  /*7770*/  FMUL R31, R31, R155.reuse ;  /* 0x0000009b1f1f7220 */ /* 0x080fe20000400000 */
[----:B------:R-:W-:Y:S01]  /*7780*/  ISETP.GT.AND P4, PT, R0, 0x8, P0 ;  /* 0x000000080000780c */ /* 0x000fe20000784270 */
[----:B------:R-:W-:Y:S01]  /*7790*/  @P3 STG.E.U16 desc[UR36][R4.64+0x2], R25 ;  /* 0x0000021904003986 */ /* 0x000fe2000c101524 */
[----:B------:R-:W-:Y:S01]  /*77a0*/  LEA R6, P3, R10, R4, 0x4 ;  /* 0x000000040a067211 */ /* 0x000fe200078620ff */
[-C--:B------:R-:W-:Y:S01]  /*77b0*/  FMUL R32, R32, R155.reuse ;  /* 0x0000009b20207220 */ /* 0x080fe20000400000 */
[C---:B------:R-:W-:Y:S01]  /*77c0*/  ISETP.GT.AND P2, PT, R0.reuse, 0x8, P2 ;  /* 0x000000080000780c */ /* 0x040fe20001744270 */
[-C--:B------:R-:W-:Y:S01]  /*77d0*/  FMUL R33, R33, R155.reuse ;  /* 0x0000009b21217220 */ /* 0x080fe20000400000 */
[----:B------:R-:W-:Y:S01]  /*77e0*/  ISETP.GT.AND P0, PT, R3, 0x9, PT ;  /* 0x000000090300780c */ /* 0x000fe20003f04270 */
[----:B------:R-:W-:Y:S01]  /*77f0*/  IMAD.X R7, R11, 0x1, R5, P3 ;  /* 0x000000010b077824 */ /* 0x000fe200018e0605 */
[----:B------:R-:W-:Y:S01]  /*7800*/  ISETP.GT.AND P5, PT, R0, RZ, P1 ;  /* 0x000000ff0000720c */ /* 0x000fe20000fa4270 */
[-C--:B------:R-:W-:Y:S01]  /*7810*/  FMUL R34, R34, R155.reuse ;  /* 0x0000009b22227220 */ /* 0x080fe20000400000 */
[----:B------:R-:W-:Y:S01]  /*7820*/  ISETP.GT.AND P3, PT, R0, RZ, P0 ;  /* 0x000000ff0000720c */ /* 0x000fe20000764270 */
[-C--:B------:R-:W-:Y:S01]  /*7830*/  FMUL R35, R35, R155.reuse ;  /* 0x0000009b23237220 */ /* 0x080fe20000400000 */
[----:B------:R-:W-:Y:S01]  /*7840*/  F2FP.F16.F32.PACK_AB R26, RZ, R26 ;  /* 0x0000001aff1a723e */ /* 0x000fe200000000ff */
[----:B------:R-:W-:Y:S01]  /*7850*/  FMUL R36, R36, R155 ;  /* 0x0000009b24247220 */ /* 0x000fe20000400000 */
[----:B------:R-:W-:Y:S01]  /*7860*/  F2FP.F16.F32.PACK_AB R27, RZ, R27 ;  /* 0x0000001bff1b723e */ /* 0x000fe200000000ff */
[----:B------:R-:W-:Y:S01]  /*7870*/  FMUL R37, R37, R155 ;  /* 0x0000009b25257220 */ /* 0x000fe20000400000 */
[----:B------:R-:W-:Y:S01]  /*7880*/  F2FP.F16.F32.PACK_AB R28, RZ, R28 ;  /* 0x0000001cff1c723e */ /* 0x000fe200000000ff */
[----:B------:R-:W-:Y:S01]  /*7890*/  @P2 STG.E.U16 desc[UR36][R6.64], R26 ;  /* 0x0000001a06002986 */ /* 0x000fe2000c101524 */
[----:B------:R-:W-:Y:S01]  /*78a0*/  F2FP.F16.F32.PACK_AB R29, RZ, R29 ;  /* 0x0000001dff1d723e */ /* 0x000fe200000000ff */
[-C--:B------:R-:W-:Y:S01]  /*78b0*/  FMUL R38, R38, R155.reuse ;  /* 0x0000009b26267220 */ /* 0x080fe20000400000 */
[C---:B------:R-:W-:Y:S01]  /*78c0*/  ISETP.GT.AND P2, PT, R0.reuse, 0x8, P1 ;  /* 0x000000080000780c */ /* 0x040fe20000f44270 */
[----:B------:R-:W-:Y:S01]  /*78d0*/  @P4 STG.E.U16 desc[UR36][R6.64+0x2], R27 ;  /* 0x0000021b06004986 */ /* 0x000fe2000c101524 */
[----:B------:R-:W-:Y:S01]  /*78e0*/  ISETP.GT.AND P1, PT, R3, 0x10, PT ;  /* 0x000000100300780c */ /* 0x000fe20003f24270 */
[-C--:B------:R-:W-:Y:S01]  /*78f0*/  FMUL R39, R39, R155.reuse ;  /* 0x0000009b27277220 */ /* 0x080fe20000400000 */
[----:B------:R-:W-:Y:S01]  /*7900*/  F2FP.F16.F32.PACK_AB R30, RZ, R30 ;  /* 0x0000001eff1e723e */ /* 0x000fe200000000ff */
[----:B------:R-:W-:Y:S01]  /*7910*/  @P5 STG.E.U16 desc[UR36][R4.64+0x10], R28 ;  /* 0x0000101c04005986 */ /* 0x000fe2000c101524 */
[----:B------:R-:W-:Y:S01]  /*7920*/  ISETP.GT.AND P4, PT, R0, RZ, P1 ;  /* 0x000000ff0000720c */ /* 0x000fe20000f84270 */
[----:B------:R-:W-:Y:S01]  /*7930*/  FMUL R40, R40, R155 ;  /* 0x0000009b28287220 */ /* 0x000fe20000400000 */
[----:B------:R-:W-:Y:S01]  /*7940*/  F2FP.F16.F32.PACK_AB R31, RZ, R31 ;  /* 0x0000001fff1f723e */ /* 0x000fe200000000ff */
[----:B------:R-:W-:Y:S01]  /*7950*/  @P3 STG.E.U16 desc[UR36][R4.64+0x12], R29 ;  /* 0x0000121d04003986 */ /* 0x000fe2000c101524 */
[----:B------:R-:W-:Y:S01]  /*7960*/  ISETP.GT.AND P3, PT, R0, 0x8, P0 ;  /* 0x000000080000780c */ /* 0x000fe20000764270 */
[-C--:B------:R-:W-:Y:S01]  /*7970*/  FMUL R41, R41, R155.reuse ;  /* 0x0000009b29297220 */ /* 0x080fe20000400000 */
[----:B------:R-:W-:Y:S01]  /*7980*/  ISETP.GT.AND P0, PT, R3, 0x11, PT ;  /* 0x000000110300780c */ /* 0x000fe20003f04270 */
[----:B------:R-:W-:Y:S01]  /*7990*/  @P2 STG.E.U16 desc[UR36][R6.64+0x10], R30 ;  /* 0x0000101e06002986 */ /* 0x000fe2000c101524 */
[----:B------:R-:W-:Y:S01]  /*79a0*/  F2FP.F16.F32.PACK_AB R32, RZ, R32 ;  /* 0x00000020ff20723e */ /* 0x000fe200000000ff */
[-C--:B------:R-:W-:Y:S01]  /*79b0*/  FMUL R42, R42, R155.reuse ;  /* 0x0000009b2a2a7220 */ /* 0x080fe20000400000 */
[C---:B------:R-:W-:Y:S01]  /*79c0*/  ISETP.GT.AND P5, PT, R0.reuse, RZ, P0 ;  /* 0x000000ff0000720c */ /* 0x040fe200007a4270 */
[-C--:B------:R-:W-:Y:S01]  /*79d0*/  FMUL R43, R43, R155.reuse ;  /* 0x0000009b2b2b7220 */ /* 0x080fe20000400000 */
[----:B------:R-:W-:Y:S01]  /*79e0*/  ISETP.GT.AND P2, PT, R0, 0x8, P1 ;  /* 0x000000080000780c */ /* 0x000fe20000f44270 */
[-C--:B------:R-:W-:Y:S01]  /*79f0*/  FMUL R44, R44, R155.reuse ;  /* 0x0000009b2c2c7220 */ /* 0x080fe20000400000 */
[----:B------:R-:W-:Y:S01]  /*7a00*/  ISETP.GT.AND P1, PT, R3, 0x18, PT ;  /* 0x000000180300780c */ /* 0x000fe20003f24270 */
[----:B------:R-:W-:Y:S01]  /*7a10*/  FMUL R45, R45, R155 ;  /* 0x0000009b2d2d7220 */ /* 0x000fe20000400000 */
[----:B------:R-:W-:Y:S01]  /*7a20*/  F2FP.F16.F32.PACK_AB R33, RZ, R33 ;  /* 0x00000021ff21723e */ /* 0x000fe200000000ff */
[----:B------:R-:W-:Y:S01]  /*7a30*/  @P3 STG.E.U16 desc[UR36][R6.64+0x12], R31 ;  /* 0x0000121f06003986 */ /* 0x000fe2000c101524 */
[----:B------:R-:W-:Y:S01]  /*7a40*/  ISETP.GT.AND P3, PT, R0, 0x8, P0 ;  /* 0x000000080000780c */ /* 0x000fe20000764270 */
[-C--:B------:R-:W-:Y:S01]  /*7a50*/  FMUL R46, R46, R155.reuse ;  /* 0x0000009b2e2e7220 */ /* 0x080fe20000400000 */
[----:B------:R-:W-:Y:S01]  /*7a60*/  ISETP.GT.AND P0, PT, R3, 0x19, PT ;  /* 0x000000190300780c */ /* 0x000fe20003f04270 */
[----:B------:R-:W-:Y:S01]  /*7a70*/  @P4 STG.E.U16 desc[UR36][R4.64+0x20], R32 ;  /* 0x0000202004004986 */ /* 0x000fe2000c101524 */
[C---:B------:R-:W-:Y:S01]  /*7a80*/  ISETP.GT.AND P4, PT, R0.reuse, RZ, P1 ;  /* 0x000000ff0000720c */ /* 0x040fe20000f84270 */
[-C--:B------:R-:W-:Y:S01]  /*7a90*/  FMUL R47, R47, R155.reuse ;  /* 0x0000009b2f2f7220 */ /* 0x080fe20000400000 */
[----:B------:R-:W-:Y:S01]  /*7aa0*/  F2FP.F16.F32.PACK_AB R34, RZ, R34 ;  /* 0x00000022ff22723e */ /* 0x000fe200000000ff */
[----:B------:R-:W-:Y:S01]  /*7ab0*/  @P5 STG.E.U16 desc[UR36][R4.64+0x22], R33 ;  /* 0x0000222104005986 */ /* 0x000fe2000c101524 */
[----:B------:R-:W-:Y:S01]  /*7ac0*/  ISETP.GT.AND P5, PT, R0, RZ, P0 ;  /* 0x000000ff0000720c */ /* 0x000fe200007a4270 */
[----:B------:R-:W-:Y:S01]  /*7ad0*/  FMUL R48, R48, R155 ;  /* 0x0000009b30307220 */ /* 0x000fe20000400000 */
[----:B------:R-:W-:Y:S01]  /*7ae0*/  F2FP.F16.F32.PACK_AB R35, RZ, R35 ;  /* 0x00000023ff23723e */ /* 0x000fe200000000ff */
[----:B------:R-:W-:Y:S01]  /*7af0*/  @P2 STG.E.U16 desc[UR36][R6.64+0x20], R34 ;  /* 0x0000202206002986 */ /* 0x000fe2000c101524 */
[----:B------:R-:W-:Y:S01]  /*7b00*/  F2FP.F16.F32.PACK_AB R36, RZ, R36 ;  /* 0x00000024ff24723e */ /* 0x000fe200000000ff */
[-C--:B------:R-:W-:Y:S01]  /*7b10*/  FMUL R49, R49, R155.reuse ;  /* 0x0000009b31317220 */ /* 0x080fe20000400000 */
[----:B------:R-:W-:Y:S01]  /*7b20*/  ISETP.GT.AND P2, PT, R0, 0x8, P1 ;  /* 0x000000080000780c */ /* 0x000fe20000f44270 */
[----:B------:R-:W-:Y:S01]  /*7b30*/  @P3 STG.E.U16 desc[UR36][R6.64+0x22], R35 ;  /* 0x0000222306003986 */ /* 0x000fe2000c101524 */
[----:B------:R-:W-:Y:S01]  /*7b40*/  ISETP.GT.AND P1, PT, R3, 0x20, PT ;  /* 0x000000200300780c */ /* 0x000fe20003f24270 */
[----:B------:R-:W-:Y:S01]  /*7b50*/  FMUL R50, R50, R155 ;  /* 0x0000009b32327220 */ /* 0x000fe20000400000 */
[----:B------:R-:W-:Y:S01]  /*7b60*/  F2FP.F16.F32.PACK_AB R37, RZ, R37 ;  /* 0x00000025ff25723e */ /* 0x000fe200000000ff */
[----:B------:R-:W-:Y:S01]  /*7b70*/  @P4 STG.E.U16 desc[UR36][R4.64+0x30], R36 ;  /* 0x0000302404004986 */ /* 0x000fe2000c101524 */
[C---:B------:R-:W-:Y:S01]  /*7b80*/  ISETP.GT.AND P3, PT, R0.reuse, 0x8, P0 ;  /* 0x000000080000780c */ /* 0x040fe20000764270 */
[-C--:B------:R-:W-:Y:S01]  /*7b90*/  FMUL R51, R51, R155.reuse ;  /* 0x0000009b33337220 */ /* 0x080fe20000400000 */
[----:B------:R-:W-:Y:S01]  /*7ba0*/  ISETP.GT.AND P0, PT, R3, 0x21, PT ;  /* 0x000000210300780c */ /* 0x000fe20003f04270 */
[----:B------:R-:W-:Y:S01]  /*7bb0*/  @P5 STG.E.U16 desc[UR36][R4.64+0x32], R37 ;  /* 0x0000322504005986 */ /* 0x000fe2000c101524 */
[----:B------:R-:W-:Y:S01]  /*7bc0*/  ISETP.GT.AND P4, PT, R0, RZ, P1 ;  /* 0x000000ff0000720c */ /* 0x000fe20000f84270 */
[-C--:B------:R-:W-:Y:S01]  /*7bd0*/  FMUL R52, R52, R155.reuse ;  /* 0x0000009b34347220 */ /* 0x080fe20000400000 */
[----:B------:R-:W-:Y:S01]  /*7be0*/  F2FP.F16.F32.PACK_AB R38, RZ, R38 ;  /* 0x00000026ff26723e */ /* 0x000fe200000000ff */
[-C--:B------:R-:W-:Y:S01]  /*7bf0*/  FMUL R53, R53, R155.reuse ;  /* 0x0000009b35357220 */ /* 0x080fe20000400000 */
        /* <DEDUP_REMOVED lines=325> */
[----:B------:R-:W-:Y:S01]  /*9050*/  FMUL R151, R151, R155 ;  /* 0x0000009b97977220 */ /* 0x000fe20000400000 */
[----:B------:R-:W-:Y:S01]  /*9060*/  ISETP.GT.AND P2, PT, R0, 0x8, P1 ;  /* 0x000000080000780c */ /* 0x000fe20000f44270 */
[----:B------:R-:W-:Y:S01]  /*9070*/  @P3 STG.E.U16 desc[UR36][R6.64+0x132], R103 ;  /* 0x0001326706003986 */ /* 0x000fe2000c101524 */
[----:B------:R-:W-:-:S02]  /*9080*/  ISETP.GT.AND P1, PT, R3, 0xa8, PT ;  /* 0x000000a80300780c */ /* 0x000fc40003f24270 */
[----:B------:R-:W-:Y:S01]  /*9090*/  F2FP.F16.F32.PACK_AB R105, RZ, R105 ;  /* 0x00000069ff69723e */ /* 0x000fe200000000ff */
[----:B------:R-:W-:Y:S01]  /*90a0*/  @P4 STG.E.U16 desc[UR36][R4.64+0x140], R104 ;  /* 0x0001406804004986 */ /* 0x000fe2000c101524 */
[C---:B------:R-:W-:Y:S02]  /*90b0*/  ISETP.GT.AND P3, PT, R0.reuse, 0x8, P0 ;  /* 0x000000080000780c */ /* 0x040fe40000764270 */
[----:B------:R-:W-:Y:S01]  /*90c0*/  ISETP.GT.AND P0, PT, R3, 0xa9, PT ;  /* 0x000000a90300780c */ /* 0x000fe20003f04270 */
[----:B------:R-:W-:Y:S01]  /*90d0*/  @P5 STG.E.U16 desc[UR36][R4.64+0x142], R105 ;  /* 0x0001426904005986 */ /* 0x000fe2000c101524 */
[C---:B------:R-:W-:Y:S02]  /*90e0*/  ISETP.GT.AND P4, PT, R0.reuse, RZ, P1 ;  /* 0x000000ff0000720c */ /* 0x040fe40000f84270 */
[----:B------:R-:W-:Y:S02]  /*90f0*/  F2FP.F16.F32.PACK_AB R106, RZ, R106 ;  /* 0x0000006aff6a723e */ /* 0x000fe400000000ff */
[----:B------:R-:W-:-:S02]  /*9100*/  ISETP.GT.AND P5, PT, R0, RZ, P0 ;  /* 0x000000ff0000720c */ /* 0x000fc400007a4270 */
[----:B------:R-:W-:Y:S01]  /*9110*/  F2FP.F16.F32.PACK_AB R107, RZ, R107 ;  /* 0x0000006bff6b723e */ /* 0x000fe200000000ff */
[----:B------:R-:W-:Y:S01]  /*9120*/  @P2 STG.E.U16 desc[UR36][R6.64+0x140], R106 ;  /* 0x0001406a06002986 */ /* 0x000fe2000c101524 */
[----:B------:R-:W-:Y:S02]  /*9130*/  F2FP.F16.F32.PACK_AB R108, RZ, R108 ;  /* 0x0000006cff6c723e */ /* 0x000fe400000000ff */
[C---:B------:R-:W-:Y:S01]  /*9140*/  ISETP.GT.AND P2, PT, R0.reuse, 0x8, P1 ;  /* 0x000000080000780c */ /* 0x040fe20000f44270 */
[----:B------:R-:W-:Y:S01]  /*9150*/  @P3 STG.E.U16 desc[UR36][R6.64+0x142], R107 ;  /* 0x0001426b06003986 */ /* 0x000fe2000c101524 */
[----:B------:R-:W-:Y:S02]  /*9160*/  ISETP.GT.AND P1, PT, R3, 0xb0, PT ;  /* 0x000000b00300780c */ /* 0x000fe40003f24270 */
[----:B------:R-:W-:Y:S01]  /*9170*/  F2FP.F16.F32.PACK_AB R109, RZ, R109 ;  /* 0x0000006dff6d723e */ /* 0x000fe200000000ff */
[----:B------:R-:W-:Y:S01]  /*9180*/  @P4 STG.E.U16 desc[UR36][R4.64+0x150], R108 ;  /* 0x0001506c04004986 */ /* 0x000fe2000c101524 */
[----:B------:R-:W-:-:S02]  /*9190*/  ISETP.GT.AND P3, PT, R0, 0x8, P0 ;  /* 0x000000080000780c */ /* 0x000fc40000764270 */
[----:B------:R-:W-:Y:S01]  /*91a0*/  ISETP.GT.AND P0, PT, R3, 0xb1, PT ;  /* 0x000000b10300780c */ /* 0x000fe20003f04270 */
[----:B------:R-:W-:Y:S01]  /*91b0*/  @P5 STG.E.U16 desc[UR36][R4.64+0x152], R109 ;  /* 0x0001526d04005986 */ /* 0x000fe2000c101524 */
[C---:B------:R-:W-:Y:S02]  /*91c0*/  ISETP.GT.AND P4, PT, R0.reuse, RZ, P1 ;  /* 0x000000ff0000720c */ /* 0x040fe40000f84270 */
[----:B------:R-:W-:Y:S02]  /*91d0*/  F2FP.F16.F32.PACK_AB R110, RZ, R110 ;  /* 0x0000006eff6e723e */ /* 0x000fe400000000ff */
[----:B------:R-:W-:Y:S02]  /*91e0*/  ISETP.GT.AND P5, PT, R0, RZ, P0 ;  /* 0x000000ff0000720c */ /* 0x000fe400007a4270 */
[----:B------:R-:W-:Y:S01]  /*91f0*/  F2FP.F16.F32.PACK_AB R111, RZ, R111 ;  /* 0x0000006fff6f723e */ /* 0x000fe200000000ff */
[----:B------:R-:W-:Y:S01]  /*9200*/  @P2 STG.E.U16 desc[UR36][R6.64+0x150], R110 ;  /* 0x0001506e06002986 */ /* 0x000fe2000c101524 */
[----:B------:R-:W-:-:S02]  /*9210*/  F2FP.F16.F32.PACK_AB R112, RZ, R112 ;  /* 0x00000070ff70723e */ /* 0x000fc400000000ff */
[C---:B------:R-:W-:Y:S01]  /*9220*/  ISETP.GT.AND P2, PT, R0.reuse, 0x8, P1 ;  /* 0x000000080000780c */ /* 0x040fe20000f44270 */
[----:B------:R-:W-:Y:S01]  /*9230*/  @P3 STG.E.U16 desc[UR36][R6.64+0x152], R111 ;  /* 0x0001526f06003986 */ /* 0x000fe2000c101524 */
[C---:B------:R-:W-:Y:S02]  /*9240*/  ISETP.GT.AND P1, PT, R3.reuse, 0xb8, PT ;  /* 0x000000b80300780c */ /* 0x040fe40003f24270 */
[----:B------:R-:W-:Y:S01]  /*9250*/  F2FP.F16.F32.PACK_AB R113, RZ, R113 ;  /* 0x00000071ff71723e */ /* 0x000fe200000000ff */
[----:B------:R-:W-:Y:S01]  /*9260*/  @P4 STG.E.U16 desc[UR36][R4.64+0x160], R112 ;  /* 0x0001607004004986 */ /* 0x000fe2000c101524 */
[C---:B------:R-:W-:Y:S02]  /*9270*/  ISETP.GT.AND P3, PT, R0.reuse, 0x8, P0 ;  /* 0x000000080000780c */ /* 0x040fe40000764270 */
[----:B------:R-:W-:Y:S01]  /*9280*/  ISETP.GT.AND P0, PT, R3, 0xb9, PT ;  /* 0x000000b90300780c */ /* 0x000fe20003f04270 */
[----:B------:R-:W-:Y:S01]  /*9290*/  @P5 STG.E.U16 desc[UR36][R4.64+0x162], R113 ;  /* 0x0001627104005986 */ /* 0x000fe2000c101524 */
[----:B------:R-:W-:-:S02]  /*92a0*/  ISETP.GT.AND P4, PT, R0, RZ, P1 ;  /* 0x000000ff0000720c */ /* 0x000fc40000f84270 */
[----:B------:R-:W-:Y:S02]  /*92b0*/  F2FP.F16.F32.PACK_AB R114, RZ, R114 ;  /* 0x00000072ff72723e */ /* 0x000fe400000000ff */
[C---:B------:R-:W-:Y:S02]  /*92c0*/  ISETP.GT.AND P5, PT, R0.reuse, RZ, P0 ;  /* 0x000000ff0000720c */ /* 0x040fe400007a4270 */
[----:B------:R-:W-:Y:S01]  /*92d0*/  F2FP.F16.F32.PACK_AB R115, RZ, R115 ;  /* 0x00000073ff73723e */ /* 0x000fe200000000ff */
[----:B------:R-:W-:Y:S01]  /*92e0*/  @P2 STG.E.U16 desc[UR36][R6.64+0x160], R114 ;  /* 0x0001607206002986 */ /* 0x000fe2000c101524 */
[----:B------:R-:W-:Y:S02]  /*92f0*/  F2FP.F16.F32.PACK_AB R116, RZ, R116 ;  /* 0x00000074ff74723e */ /* 0x000fe400000000ff */
        /* <DEDUP_REMOVED lines=65> */
[----:B------:R-:W-:Y:S02]  /*9710*/  ISETP.GT.AND P5, PT, R0, RZ, P0 ;  /* 0x000000ff0000720c */ /* 0x000fe400007a4270 */
[----:B------:R-:W-:Y:S02]  /*9720*/  F2FP.F16.F32.PACK_AB R134, RZ, R134 ;  /* 0x00000086ff86723e */ /* 0x000fe400000000ff */
[----:B------:R-:W-:Y:S02]  /*9730*/  F2FP.F16.F32.PACK_AB R135, RZ, R135 ;  /* 0x00000087ff87723e */ /* 0x000fe400000000ff */
[----:B------:R-:W-:Y:S01]  /*9740*/  F2FP.F16.F32.PACK_AB R136, RZ, R136 ;  /* 0x00000088ff88723e */ /* 0x000fe200000000ff */
[----:B------:R-:W-:Y:S01]  /*9750*/  @P2 STG.E.U16 desc[UR36][R6.64+0x1b0], R134 ;  /* 0x0001b08606002986 */ /* 0x000fe2000c101524 */
[----:B------:R-:W-:-:S02]  /*9760*/  F2FP.F16.F32.PACK_AB R137, RZ, R137 ;  /* 0x00000089ff89723e */ /* 0x000fc400000000ff */
[C---:B------:R-:W-:Y:S01]  /*9770*/  ISETP.GT.AND P1, PT, R0.reuse, 0x8, P1 ;  /* 0x000000080000780c */ /* 0x040fe20000f24270 */
[----:B------:R-:W-:Y:S01]  /*9780*/  @P3 STG.E.U16 desc[UR36][R6.64+0x1b2], R135 ;  /* 0x0001b28706003986 */ /* 0x000fe2000c101524 */
[C---:B------:R-:W-:Y:S02]  /*9790*/  ISETP.GT.AND P2, PT, R0.reuse, 0x8, P0 ;  /* 0x000000080000780c */ /* 0x040fe40000744270 */
[C---:B------:R-:W-:Y:S01]  /*97a0*/  ISETP.GT.AND P0, PT, R3.reuse, 0xe9, PT ;  /* 0x000000e90300780c */ /* 0x040fe20003f04270 */
[----:B------:R-:W-:Y:S01]  /*97b0*/  @P4 STG.E.U16 desc[UR36][R4.64+0x1c0], R136 ;  /* 0x0001c08804004986 */ /* 0x000fe2000c101524 */
[----:B------:R-:W-:Y:S02]  /*97c0*/  ISETP.GT.AND P4, PT, R3, 0xe8, PT ;  /* 0x000000e80300780c */ /* 0x000fe40003f84270 */
[----:B------:R-:W-:Y:S01]  /*97d0*/  F2FP.F16.F32.PACK_AB R138, RZ, R138 ;  /* 0x0000008aff8a723e */ /* 0x000fe200000000ff */
[----:B------:R-:W-:Y:S01]  /*97e0*/  @P5 STG.E.U16 desc[UR36][R4.64+0x1c2], R137 ;  /* 0x0001c28904005986 */ /* 0x000fe2000c101524 */
[----:B------:R-:W-:-:S02]  /*97f0*/  ISETP.GT.AND P5, PT, R0, RZ, P4 ;  /* 0x000000ff0000720c */ /* 0x000fc400027a4270 */
[----:B------:R-:W-:Y:S01]  /*9800*/  F2FP.F16.F32.PACK_AB R139, RZ, R139 ;  /* 0x0000008bff8b723e */ /* 0x000fe200000000ff */
[----:B------:R-:W-:Y:S01]  /*9810*/  @P1 STG.E.U16 desc[UR36][R6.64+0x1c0], R138 ;  /* 0x0001c08a06001986 */ /* 0x000fe2000c101524 */
[----:B------:R-:W-:Y:S02]  /*9820*/  F2FP.F16.F32.PACK_AB R140, RZ, R140 ;  /* 0x0000008cff8c723e */ /* 0x000fe400000000ff */
[C---:B------:R-:W-:Y:S01]  /*9830*/  ISETP.GT.AND P3, PT, R0.reuse, RZ, P0 ;  /* 0x000000ff0000720c */ /* 0x040fe20000764270 */
[----:B------:R-:W-:Y:S01]  /*9840*/  @P2 STG.E.U16 desc[UR36][R6.64+0x1c2], R139 ;  /* 0x0001c28b06002986 */ /* 0x000fe2000c101524 */
[C---:B------:R-:W-:Y:S02]  /*9850*/  ISETP.GT.AND P4, PT, R0.reuse, 0x8, P4 ;  /* 0x000000080000780c */ /* 0x040fe40002784270 */
[----:B------:R-:W-:Y:S02]  /*9860*/  F2FP.F16.F32.PACK_AB R141, RZ, R141 ;  /* 0x0000008dff8d723e */ /* 0x000fe400000000ff */
[----:B------:R-:W-:Y:S01]  /*9870*/  F2FP.F16.F32.PACK_AB R142, RZ, R142 ;  /* 0x0000008eff8e723e */ /* 0x000fe200000000ff */
[----:B------:R-:W-:Y:S01]  /*9880*/  @P5 STG.E.U16 desc[UR36][R4.64+0x1d0], R140 ;  /* 0x0001d08c04005986 */ /* 0x000fe2000c101524 */
[----:B------:R-:W-:-:S02]  /*9890*/  ISETP.GT.AND P5, PT, R0, 0x8, P0 ;  /* 0x000000080000780c */ /* 0x000fc400007a4270 */
[----:B------:R-:W-:Y:S02]  /*98a0*/  F2FP.F16.F32.PACK_AB R143, RZ, R143 ;  /* 0x0000008fff8f723e */ /* 0x000fe400000000ff */
[C---:B------:R-:W-:Y:S01]  /*98b0*/  ISETP.GT.AND P0, PT, R3.reuse, 0xf1, PT ;  /* 0x000000f10300780c */ /* 0x040fe20003f04270 */
[----:B------:R-:W-:Y:S01]  /*98c0*/  @P3 STG.E.U16 desc[UR36][R4.64+0x1d2], R141 ;  /* 0x0001d28d04003986 */ /* 0x000fe2000c101524 */
[----:B------:R-:W-:Y:S02]  /*98d0*/  ISETP.GT.AND P3, PT, R3, 0xf0, PT ;  /* 0x000000f00300780c */ /* 0x000fe40003f64270 */
[----:B------:R-:W-:Y:S01]  /*98e0*/  F2FP.F16.F32.PACK_AB R144, RZ, R144 ;  /* 0x00000090ff90723e */ /* 0x000fe200000000ff */
[----:B------:R-:W-:Y:S01]  /*98f0*/  @P4 STG.E.U16 desc[UR36][R6.64+0x1d0], R142 ;  /* 0x0001d08e06004986 */ /* 0x000fe2000c101524 */
[C---:B------:R-:W-:Y:S02]  /*9900*/  ISETP.GT.AND P4, PT, R0.reuse, RZ, P3 ;  /* 0x000000ff0000720c */ /* 0x040fe40001f84270 */
[----:B------:R-:W-:Y:S01]  /*9910*/  F2FP.F16.F32.PACK_AB R145, RZ, R145 ;  /* 0x00000091ff91723e */ /* 0x000fe200000000ff */
[----:B------:R-:W-:Y:S01]  /*9920*/  @P5 STG.E.U16 desc[UR36][R6.64+0x1d2], R143 ;  /* 0x0001d28f06005986 */ /* 0x000fe2000c101524 */
[----:B------:R-:W-:-:S02]  /*9930*/  ISETP.GT.AND P5, PT, R0, RZ, P0 ;  /* 0x000000ff0000720c */ /* 0x000fc400007a4270 */
[C---:B------:R-:W-:Y:S02]  /*9940*/  ISETP.GT.AND P2, PT, R3.reuse, 0xf8, PT ;  /* 0x000000f80300780c */ /* 0x040fe40003f44270 */
[----:B------:R-:W-:Y:S02]  /*9950*/  ISETP.GT.AND P1, PT, R3, 0xf9, PT ;  /* 0x000000f90300780c */ /* 0x000fe40003f24270 */
[C---:B------:R-:W-:Y:S02]  /*9960*/  ISETP.GT.AND P3, PT, R0.reuse, 0x8, P3 ;  /* 0x000000080000780c */ /* 0x040fe40001f64270 */
[C---:B------:R-:W-:Y:S01]  /*9970*/  ISETP.GT.AND P0, PT, R0.reuse, 0x8, P0 ;  /* 0x000000080000780c */ /* 0x040fe20000704270 */
[----:B------:R-:W-:Y:S01]  /*9980*/  @P4 STG.E.U16 desc[UR36][R4.64+0x1e0], R144 ;  /* 0x0001e09004004986 */ /* 0x000fe2000c101524 */
[C---:B------:R-:W-:Y:S02]  /*9990*/  ISETP.GT.AND P4, PT, R0.reuse, RZ, P1 ;  /* 0x000000ff0000720c */ /* 0x040fe40000f84270 */
[----:B------:R-:W-:Y:S01]  /*99a0*/  F2FP.F16.F32.PACK_AB R146, RZ, R146 ;  /* 0x00000092ff92723e */ /* 0x000fe200000000ff */
[----:B------:R-:W-:Y:S01]  /*99b0*/  @P5 STG.E.U16 desc[UR36][R4.64+0x1e2], R145 ;  /* 0x0001e29104005986 */ /* 0x000fe2000c101524 */
[----:B------:R-:W-:-:S02]  /*99c0*/  ISETP.GT.AND P5, PT, R0, RZ, P2 ;  /* 0x000000ff0000720c */ /* 0x000fc400017a4270 */
[C---:B------:R-:W-:Y:S02]  /*99d0*/  ISETP.GT.AND P2, PT, R0.reuse, 0x8, P2 ;  /* 0x000000080000780c */ /* 0x040fe40001744270 */
[----:B------:R-:W-:Y:S01]  /*99e0*/  F2FP.F16.F32.PACK_AB R147, RZ, R147 ;  /* 0x00000093ff93723e */ /* 0x000fe200000000ff */
[----:B------:R-:W-:Y:S01]  /*99f0*/  @P3 STG.E.U16 desc[UR36][R6.64+0x1e0], R146 ;  /* 0x0001e09206003986 */ /* 0x000fe2000c101524 */
[----:B------:R-:W-:Y:S02]  /*9a00*/  ISETP.GT.AND P1, PT, R0, 0x8, P1 ;  /* 0x000000080000780c */ /* 0x000fe40000f24270 */
[----:B------:R-:W-:Y:S01]  /*9a10*/  F2FP.F16.F32.PACK_AB R148, RZ, R148 ;  /* 0x00000094ff94723e */ /* 0x000fe200000000ff */
[----:B------:R-:W-:Y:S01]  /*9a20*/  @P0 STG.E.U16 desc[UR36][R6.64+0x1e2], R147 ;  /* 0x0001e29306000986 */ /* 0x000fe2000c101524 */
[----:B------:R-:W-:Y:S02]  /*9a30*/  F2FP.F16.F32.PACK_AB R149, RZ, R149 ;  /* 0x00000095ff95723e */ /* 0x000fe400000000ff */
[----:B------:R-:W-:Y:S01]  /*9a40*/  F2FP.F16.F32.PACK_AB R150, RZ, R150 ;  /* 0x00000096ff96723e */ /* 0x000fe200000000ff */
[----:B------:R-:W-:Y:S01]  /*9a50*/  @P5 STG.E.U16 desc[UR36][R4.64+0x1f0], R148 ;  /* 0x0001f09404005986 */ /* 0x000fe2000c101524 */
[----:B------:R-:W-:-:S03]  /*9a60*/  F2FP.F16.F32.PACK_AB R151, RZ, R151 ;  /* 0x00000097ff97723e */ /* 0x000fc600000000ff */
[----:B------:R0:W-:Y:S02]  /*9a70*/  @P4 STG.E.U16 desc[UR36][R4.64+0x1f2], R149 ;  /* 0x0001f29504004986 */ /* 0x0001e4000c101524 */
[----:B0-----:R-:W-:Y:S02]  /*9a80*/  @P2 IMAD.MOV.U32 R4, RZ, RZ, R6 ;  /* 0x000000ffff042224 */ /* 0x001fe400078e0006 */
[----:B------:R-:W-:-:S05]  /*9a90*/  @P2 IMAD.MOV.U32 R5, RZ, RZ, R7 ;  /* 0x000000ffff052224 */ /* 0x000fca00078e0007 */
[----:B------:R0:W-:Y:S04]  /*9aa0*/  @P2 STG.E.U16 desc[UR36][R4.64+0x1f0], R150 ;  /* 0x0001f09604002986 */ /* 0x0001e8000c101524 */
[----:B------:R0:W-:Y:S02]  /*9ab0*/  @P1 STG.E.U16 desc[UR36][R6.64+0x1f2], R151 ;  /* 0x0001f29706001986 */ /* 0x0001e4000c101524 */
.L_x_289:
[----:B------:R-:W-:Y:S05]  /*9ac0*/  BSYNC B0 ;  /* 0x0000000000007941 */ /* 0x000fea0003800000 */
.L_x_35:
[----:B------:R-:W-:Y:S01]  /*9ad0*/  ULDC UR4, c[0x0][0xc] ;  /* 0x0000030000047ab9 */ /* 0x000fe20000000800 */
[----:B------:R-:W-:Y:S01]  /*9ae0*/  ULDC UR5, c[0x0][0x10] ;  /* 0x0000040000057ab9 */ /* 0x000fe20000000800 */
[----:B0-----:R-:W0:Y:S01]  /*9af0*/  LDC R3, c[0x0][0x14] ;  /* 0x00000500ff037b82 */ /* 0x001e220000000800 */
[----:B------:R-:W-:Y:S01]  /*9b00*/  UIMAD.WIDE.U32 UR4, UR4, UR5, URZ ;  /* 0x00000005040472a5 */ /* 0x000fe2000f8e003f */
[----:B------:R-:W-:Y:S01]  /*9b10*/  PRMT R0, RZ, 0x7610, R0 ;  /* 0x00007610ff007816 */ /* 0x000fe20000000000 */
[----:B------:R-:W-:Y:S02]  /*9b20*/  IMAD.MOV.U32 R153, RZ, RZ, -0x1 ;  /* 0xffffffffff997424 */ /* 0x000fe400078e00ff */
[----:B------:R-:W-:Y:S02]  /*9b30*/  IMAD.MOV.U32 R23, RZ, RZ, -0x1 ;  /* 0xffffffffff177424 */ /* 0x000fe400078e00ff */
[----:B0-----:R-:W-:-:S04]  /*9b40*/  IMAD.WIDE.U32 R16, R3, UR4, R16 ;  /* 0x0000000403107c25 */ /* 0x001fc8000f8e0010 */
[----:B------:R-:W-:Y:S01]  /*9b50*/  IMAD R3, R3, UR5, RZ ;  /* 0x0000000503037c24 */ /* 0x000fe2000f8e02ff */
[----:B------:R-:W-:Y:S02]  /*9b60*/  ULDC.64 UR4, c[0x0][0x650] ;  /* 0x0001940000047ab9 */ /* 0x000fe40000000a00 */
[----:B------:R-:W-:Y:S01]  /*9b70*/  ISETP.GE.U32.AND P0, PT, R16, UR4, PT ;  /* 0x0000000410007c0c */ /* 0x000fe2000bf06070 */
[----:B------:R-:W-:-:S05]  /*9b80*/  IMAD.IADD R17, R17, 0x1, R3 ;  /* 0x0000000111117824 */ /* 0x000fca00078e0203 */
[----:B------:R-:W-:-:S13]  /*9b90*/  ISETP.GE.U32.AND.EX P0, PT, R17, UR5, PT, P0 ;  /* 0x0000000511007c0c */ /* 0x000fda000bf06100 */
[----:B------:R-:W-:Y:S05]  /*9ba0*/  @P0 BRA `(.L_x_290) ;  /* 0x0000000400640947 */ /* 0x000fea0003800000 */
[----:B------:R-:W0:Y:S01]  /*9bb0*/  S2R R12, SR_CTAID.X ;  /* 0x00000000000c7919 */ /* 0x000e220000002500 */
[----:B------:R-:W0:Y:S01]  /*9bc0*/  LDC.64 R10, c[0x0][0x628] ;  /* 0x00018a00ff0a7b82 */ /* 0x000e220000000a00 */
[----:B------:R-:W-:Y:S01]  /*9bd0*/  ULDC UR4, c[0x0][0x150] ;  /* 0x0000540000047ab9 */ /* 0x000fe20000000800 */
[----:B-1234-:R-:W-:Y:S01]  /*9be0*/  IMAD.MOV.U32 R8, RZ, RZ, R16 ;  /* 0x000000ffff087224 */ /* 0x01efe200078e0010 */
[----:B-----5:R-:W1:Y:S01]  /*9bf0*/  S2R R24, SR_CTAID.Y ;  /* 0x0000000000187919 */ /* 0x020e620000002600 */
[----:B------:R-:W-:-:S04]  /*9c00*/  IMAD.MOV.U32 R9, RZ, RZ, R17 ;  /* 0x000000ffff097224 */ /* 0x000fc800078e0011 */
[----:B------:R-:W2:Y:S08]  /*9c10*/  LDC R21, c[0x0][0x144] ;  /* 0x00005100ff157b82 */ /* 0x000eb00000000800 */
[----:B------:R-:W3:Y:S08]  /*9c20*/  LDC R0, c[0x0][0x630] ;  /* 0x00018c00ff007b82 */ /* 0x000ef00000000800 */
[----:B------:R-:W4:Y:S01]  /*9c30*/  LDC.64 R14, c[0x0][0x620] ;  /* 0x00018800ff0e7b82 */ /* 0x000f220000000a00 */
[----:B0-----:R-:W-:-:S04]  /*9c40*/  ISETP.NE.U32.AND P0, PT, R10, RZ, PT ;  /* 0x000000ff0a00720c */ /* 0x001fc80003f05070 */
[----:B------:R-:W-:Y:S02]  /*9c50*/  ISETP.NE.AND.EX P0, PT, R11, RZ, PT, P0 ;  /* 0x000000ff0b00720c */ /* 0x000fe40003f05300 */
[----:B------:R-:W-:-:S05]  /*9c60*/  I2FP.F32.U32 R3, R12 ;  /* 0x0000000c00037245 */ /* 0x000fca0000201000 */
[----:B------:R-:W-:-:S04]  /*9c70*/  FMUL R3, R3, UR4 ;  /* 0x0000000403037c20 */ /* 0x000fc80008400000 */
[----:B------:R0:W0:Y:S02]  /*9c80*/  F2I.U32.TRUNC.NTZ R20, R3 ;  /* 0x0000000300147305 */ /* 0x000024000020f000 */
[----:B-123--:R-:W-:Y:S05]  /*9c90*/  @!P0 BRA `(.L_x_291) ;  /* 0x0000000000288947 */ /* 0x00efea0003800000 */
[----:B0-----:R-:W0:Y:S02]  /*9ca0*/  LDC R3, c[0x0][0x634] ;  /* 0x00018d00ff037b82 */ /* 0x001e240000000800 */
        /* <DEDUP_REMOVED lines=9> */
.L_x_291:
[----:B------:R-:W1:Y:S01]  /*9d40*/  LDC.64 R28, c[0x0][0x640] ;  /* 0x00019000ff1c7b82 */ /* 0x000e620000000a00 */
[-CC-:B------:R-:W-:Y:S01]  /*9d50*/  SHF.R.U64 R23, R8, R0.reuse, R9.reuse ;  /* 0x0000000008177219 */ /* 0x180fe20000001209 */
[----:B0-----:R-:W-:Y:S01]  /*9d60*/  IMAD.MOV R20, RZ, RZ, -R20 ;  /* 0x000000ffff147224 */ /* 0x001fe200078e0a14 */
[----:B------:R-:W-:Y:S01]  /*9d70*/  SHF.R.U32.HI R0, RZ, R0, R9 ;  /* 0x00000000ff007219 */ /* 0x000fe20000011609 */
[----:B------:R-:W-:Y:S01]  /*9d80*/  ULDC UR4, c[0x0][0x154] ;  /* 0x0000550000047ab9 */ /* 0x000fe20000000800 */
[----:B------:R-:W-:Y:S01]  /*9d90*/  IADD3 R3, P0, RZ, -R23, RZ ;  /* 0x80000017ff037210 */ /* 0x000fe20007f1e0ff */
[----:B------:R-:W-:Y:S02]  /*9da0*/  IMAD R21, R21, R20, R12 ;  /* 0x0000001415157224 */ /* 0x000fe400078e020c */
[----:B------:R-:W0:Y:S01]  /*9db0*/  LDC R6, c[0x0][0x618] ;  /* 0x00018600ff067b82 */ /* 0x000e220000000800 */
[----:B------:R-:W-:Y:S02]  /*9dc0*/  IMAD.MOV.U32 R7, RZ, RZ, 0x1 ;  /* 0x00000001ff077424 */ /* 0x000fe400078e00ff */
[----:B------:R-:W-:-:S04]  /*9dd0*/  IMAD.X R5, RZ, RZ, ~R0, P0 ;  /* 0x000000ffff057224 */ /* 0x000fc800000e0e00 */
[-C--:B----4-:R-:W-:Y:S01]  /*9de0*/  IMAD R0, R5, R14.reuse, RZ ;  /* 0x0000000e05007224 */ /* 0x090fe200078e02ff */
[----:B------:R-:W2:Y:S01]  /*9df0*/  LDC R8, c[0x0][0x608] ;  /* 0x00018200ff087b82 */ /* 0x000ea20000000800 */
[----:B------:R-:W-:-:S04]  /*9e00*/  IMAD.WIDE.U32 R4, R3, R14, R16 ;  /* 0x0000000e03047225 */ /* 0x000fc800078e0010 */
[----:B------:R-:W-:Y:S01]  /*9e10*/  IMAD R3, R3, R15, R0 ;  /* 0x0000000f03037224 */ /* 0x000fe200078e0200 */
[----:B------:R-:W-:Y:S02]  /*9e20*/  I2FP.F32.U32 R0, R24 ;  /* 0x0000001800007245 */ /* 0x000fe40000201000 */
[----:B------:R-:W3:Y:S01]  /*9e30*/  LDC R26, c[0x0][0x658] ;  /* 0x00019600ff1a7b82 */ /* 0x000ee20000000800 */
[----:B------:R-:W-:Y:S01]  /*9e40*/  IMAD.IADD R3, R5, 0x1, R3 ;  /* 0x0000000105037824 */ /* 0x000fe200078e0203 */
[----:B-1----:R-:W-:Y:S01]  /*9e50*/  ISETP.NE.U32.AND P0, PT, R28, RZ, PT ;  /* 0x000000ff1c00720c */ /* 0x002fe20003f05070 */
[----:B------:R-:W-:Y:S01]  /*9e60*/  FMUL R0, R0, UR4 ;  /* 0x0000000400007c20 */ /* 0x000fe20008400000 */
[----:B------:R-:W-:Y:S02]  /*9e70*/  IMAD.MOV.U32 R5, RZ, RZ, -0x1 ;  /* 0xffffffffff057424 */ /* 0x000fe400078e00ff */
[----:B------:R-:W-:Y:S01]  /*9e80*/  ISETP.NE.AND.EX P0, PT, R29, RZ, PT, P0 ;  /* 0x000000ff1d00720c */ /* 0x000fe20003f05300 */
[----:B------:R1:W4:Y:S01]  /*9e90*/  F2I.U32.TRUNC.NTZ R13, R0 ;  /* 0x00000000000d7305 */ /* 0x000322000020f000 */
[----:B------:R-:W1:Y:S01]  /*9ea0*/  LDC R15, c[0x0][0x148] ;  /* 0x00005200ff0f7b82 */ /* 0x000e620000000800 */
[----:B0-----:R-:W-:-:S02]  /*9eb0*/  SHF.R.U64 R12, R4, R6, R3 ;  /* 0x00000006040c7219 */ /* 0x001fc40000001203 */
[----:B------:R-:W-:-:S05]  /*9ec0*/  SHF.R.U32.HI R3, RZ, R6, R3 ;  /* 0x00000006ff037219 */ /* 0x000fca0000011603 */
[----:B------:R-:W0:Y:S01]  /*9ed0*/  LDC R20, c[0x0][0x600] ;  /* 0x00018000ff147b82 */ /* 0x000e220000000800 */
[-CC-:B--2---:R-:W-:Y:S02]  /*9ee0*/  SHF.R.U64 R10, R12, R8.reuse, R3.reuse ;  /* 0x000000080c0a7219 */ /* 0x184fe40000001203 */
[----:B------:R-:W-:-:S05]  /*9ef0*/  SHF.R.U32.HI R3, RZ, R8, R3 ;  /* 0x00000008ff037219 */ /* 0x000fca0000011603 */
[----:B------:R-:W2:Y:S01]  /*9f00*/  LDC R27, c[0x0][0x648] ;  /* 0x00019200ff1b7b82 */ /* 0x000ea20000000800 */
[-C--:B---3--:R-:W-:Y:S02]  /*9f10*/  SHF.L.U32 R4, R5, R26.reuse, RZ ;  /* 0x0000001a05047219 */ /* 0x088fe400000006ff */
[--C-:B------:R-:W-:Y:S02]  /*9f20*/  SHF.R.U64 R14, R10, R26, R3.reuse ;  /* 0x0000001a0a0e7219 */ /* 0x100fe40000001203 */
[----:B------:R-:W-:Y:S02]  /*9f30*/  LOP3.LUT R25, RZ, R4, RZ, 0x33, !PT ;  /* 0x00000004ff197212 */ /* 0x000fe400078e33ff */
[-C--:B------:R-:W-:Y:S01]  /*9f40*/  SHF.R.U32.HI R5, RZ, R26.reuse, R3 ;  /* 0x0000001aff057219 */ /* 0x080fe20000011603 */
[----:B------:R-:W3:Y:S01]  /*9f50*/  LDC R30, c[0x0][0x638] ;  /* 0x00018e00ff1e7b82 */ /* 0x000ee20000000800 */
[----:B------:R-:W-:Y:S01]  /*9f60*/  SHF.L.U32 R154, R7, R26, RZ ;  /* 0x0000001a079a7219 */ /* 0x000fe200000006ff */
[----:B------:R-:W-:-:S06]  /*9f70*/  IMAD.MOV.U32 R4, RZ, RZ, R14 ;  /* 0x000000ffff047224 */ /* 0x000fcc00078e000e */
[----:B------:R-:W0:Y:S01]  /*9f80*/  LDC R31, c[0x0][0x610] ;  /* 0x00018400ff1f7b82 */ /* 0x000e220000000800 */
[----:B----4-:R-:W-:Y:S05]  /*9f90*/  @!P0 BRA `(.L_x_292) ;  /* 0x0000000000288947 */ /* 0x010fea0003800000 */
        /* <DEDUP_REMOVED lines=10> */
.L_x_292:
[----:B------:R-:W-:Y:S01]  /*a040*/  ISETP.NE.AND P0, PT, R2, 0x1, PT ;  /* 0x000000010200780c */ /* 0x000fe20003f05270 */
[----:B0-----:R-:W-:Y:S01]  /*a050*/  VIADD R7, R20, 0xffffffff ;  /* 0xffffffff14077836 */ /* 0x001fe20000000000 */
[----:B-12---:R-:W-:Y:S01]  /*a060*/  SHF.R.U64 R0, R4, R27, R5 ;  /* 0x0000001b04007219 */ /* 0x006fe20000001205 */
[----:B------:R-:W-:Y:S01]  /*a070*/  IMAD.MOV R13, RZ, RZ, -R13 ;  /* 0x000000ffff0d7224 */ /* 0x000fe200078e0a0d */
[----:B------:R-:W-:Y:S01]  /*a080*/  LOP3.LUT R5, R10, R25, RZ, 0xc0, !PT ;  /* 0x000000190a057212 */ /* 0x000fe200078ec0ff */
[----:B------:R-:W-:Y:S02]  /*a090*/  IMAD.MOV.U32 R4, RZ, RZ, 0x1 ;  /* 0x00000001ff047424 */ /* 0x000fe400078e00ff */
[----:B------:R-:W-:Y:S02]  /*a0a0*/  IMAD.MOV R3, RZ, RZ, -R0 ;  /* 0x000000ffff037224 */ /* 0x000fe400078e0a00 */
[----:B------:R-:W-:Y:S01]  /*a0b0*/  IMAD R154, R154, R0, R5 ;  /* 0x000000009a9a7224 */ /* 0x000fe200078e0205 */
[----:B------:R-:W-:Y:S01]  /*a0c0*/  LOP3.LUT R5, R12, R7, RZ, 0xc0, !PT ;  /* 0x000000070c057212 */ /* 0x000fe200078ec0ff */
[----:B---3--:R-:W-:-:S02]  /*a0d0*/  IMAD R0, R3, R30, R14 ;  /* 0x0000001e03007224 */ /* 0x008fc400078e020e */
[----:B------:R-:W-:Y:S02]  /*a0e0*/  @P0 IMAD R21, R15, R13, R24 ;  /* 0x0000000d0f150224 */ /* 0x000fe400078e0218 */
[----:B------:R-:W-:Y:S01]  /*a0f0*/  IMAD R3, R0, R20, R5 ;  /* 0x0000001400037224 */ /* 0x000fe200078e0205 */
[----:B------:R-:W-:Y:S01]  /*a100*/  PRMT R0, R4, 0x7610, R0 ;  /* 0x0000761004007816 */ /* 0x000fe20000000000 */
[----:B------:R-:W-:-:S05]  /*a110*/  IMAD R154, R154, R31, R21 ;  /* 0x0000001f9a9a7224 */ /* 0x000fca00078e0215 */
[----:B------:R-:W-:Y:S02]  /*a120*/  SEL R153, R3, R154, !P0 ;  /* 0x0000009a03997207 */ /* 0x000fe40004000000 */
[----:B------:R-:W-:-:S07]  /*a130*/  SEL R154, R154, R3, !P0 ;  /* 0x000000039a9a7207 */ /* 0x000fce0004000000 */
.L_x_290:
[----:B------:R-:W-:-:S13]  /*a140*/  LOP3.LUT P0, RZ, R0, 0xff, RZ, 0xc0, !PT ;  /* 0x000000ff00ff7812 */ /* 0x000fda000780c0ff */
[----:B------:R-:W-:Y:S05]  /*a150*/  @P0 BRA `(.L_x_293) ;  /* 0xffffff7000a40947 */ /* 0x000fea000383ffff */
[----:B------:R-:W-:Y:S05]  /*a160*/  EXIT ;  /* 0x000000000000794d */ /* 0x000fea0003800000 */
.L_x_8:
[----:B0-----:R-:W-:Y:S01]  /*a170*/  ULDC.64 UR4, c[0x0][0x650] ;  /* 0x0001940000047ab9 */ /* 0x001fe20000000a00 */
        /* <DEDUP_REMOVED lines=25> */
.L_x_295:
[----:B------:R-:W0:Y:S01]  /*a310*/  LDC.64 R28, c[0x0][0x640] ;  /* 0x00019000ff1c7b82 */ /* 0x000e220000000a00 */
[-CC-:B------:R-:W-:Y:S01]  /*a320*/  SHF.R.U64 R22, R12, R6.reuse, R13.reuse ;  /* 0x000000060c167219 */ /* 0x180fe2000000120d */
[----:B------:R-:W-:Y:S01]  /*a330*/  IMAD.MOV.U32 R30, RZ, RZ, 0x1 ;  /* 0x00000001ff1e7424 */ /* 0x000fe200078e00ff */
[----:B------:R-:W-:Y:S02]  /*a340*/  SHF.R.U32.HI R6, RZ, R6, R13 ;  /* 0x00000006ff067219 */ /* 0x000fe4000001160d */
        /* <DEDUP_REMOVED lines=8> */
[----:B------:R-:W-:Y:S01]  /*a3d0*/  IMAD.IADD R9, R9, 0x1, R11 ;  /* 0x0000000109097824 */ /* 0x000fe200078e020b */
[----:B0-----:R-:W-:-:S04]  /*a3e0*/  ISETP.NE.U32.AND P0, PT, R28, RZ, PT ;  /* 0x000000ff1c00720c */ /* 0x001fc80003f05070 */
[----:B------:R-:W-:Y:S02]  /*a3f0*/  ISETP.NE.AND.EX P0, PT, R29, RZ, PT, P0 ;  /* 0x000000ff1d00720c */ /* 0x000fe40003f05300 */
[----:B------:R-:W0:Y:S01]  /*a400*/  LDC R20, c[0x0][0x600] ;  /* 0x00018000ff147b82 */ /* 0x000e220000000800 */
[-CC-:B-1----:R-:W-:Y:S01]  /*a410*/  SHF.R.U64 R14, R8, R10.reuse, R9.reuse ;  /* 0x0000000a080e7219 */ /* 0x182fe20000001209 */
[----:B------:R-:W-:Y:S01]  /*a420*/  IMAD.MOV.U32 R8, RZ, RZ, -0x1 ;  /* 0xffffffffff087424 */ /* 0x000fe200078e00ff */
[----:B------:R-:W-:-:S05]  /*a430*/  SHF.R.U32.HI R9, RZ, R10, R9 ;  /* 0x0000000aff097219 */ /* 0x000fca0000011609 */
[----:B------:R-:W1:Y:S01]  /*a440*/  LDC R26, c[0x0][0x648] ;  /* 0x00019200ff1a7b82 */ /* 0x000e620000000800 */
[-CC-:B--2---:R-:W-:Y:S02]  /*a450*/  SHF.R.U64 R21, R14, R12.reuse, R9.reuse ;  /* 0x0000000c0e157219 */ /* 0x184fe40000001209 */
[----:B------:R-:W-:-:S05]  /*a460*/  SHF.R.U32.HI R6, RZ, R12, R9 ;  /* 0x0000000cff067219 */ /* 0x000fca0000011609 */
[----:B------:R-:W2:Y:S01]  /*a470*/  LDC R27, c[0x0][0x638] ;  /* 0x00018e00ff1b7b82 */ /* 0x000ea20000000800 */
[-C--:B---3--:R-:W-:Y:S02]  /*a480*/  SHF.L.U32 R8, R8, R25.reuse, RZ ;  /* 0x0000001908087219 */ /* 0x088fe400000006ff */
[-CC-:B------:R-:W-:Y:S02]  /*a490*/  SHF.R.U64 R23, R21, R25.reuse, R6.reuse ;  /* 0x0000001915177219 */ /* 0x180fe40000001206 */
[----:B------:R-:W-:Y:S02]  /*a4a0*/  LOP3.LUT R32, RZ, R8, RZ, 0x33, !PT ;  /* 0x00000008ff207212 */ /* 0x000fe400078e33ff */
[----:B------:R-:W-:Y:S01]  /*a4b0*/  SHF.R.U32.HI R9, RZ, R25, R6 ;  /* 0x00000019ff097219 */ /* 0x000fe20000011606 */
[----:B------:R-:W3:Y:S01]  /*a4c0*/  LDC R31, c[0x0][0x610] ;  /* 0x00018400ff1f7b82 */ /* 0x000ee20000000800 */
[----:B------:R-:W-:Y:S01]  /*a4d0*/  IMAD.MOV.U32 R8, RZ, RZ, R23 ;  /* 0x000000ffff087224 */ /* 0x000fe200078e0017 */
[----:B------:R-:W-:Y:S06]  /*a4e0*/  @!P0 BRA `(.L_x_296) ;  /* 0x0000000000288947 */ /* 0x000fec0003800000 */
        /* <DEDUP_REMOVED lines=10> */
.L_x_296:
[----:B------:R-:W-:Y:S02]  /*a590*/  ISETP.NE.AND P0, PT, R2, 0x1, PT ;  /* 0x000000010200780c */ /* 0x000fe40003f05270 */
[----:B-1----:R-:W-:Y:S01]  /*a5a0*/  SHF.R.U64 R6, R8, R26, R9 ;  /* 0x0000001a08067219 */ /* 0x002fe20000001209 */
[----:B0-----:R-:W-:Y:S01]  /*a5b0*/  VIADD R9, R20, 0xffffffff ;  /* 0xffffffff14097836 */ /* 0x001fe20000000000 */
[----:B------:R-:W-:Y:S02]  /*a5c0*/  SHF.L.U32 R30, R30, R25, RZ ;  /* 0x000000191e1e7219 */ /* 0x000fe400000006ff */
[----:B------:R-:W-:Y:S01]  /*a5d0*/  LOP3.LUT R5, R21, R32, RZ, 0xc0, !PT ;  /* 0x0000002015057212 */ /* 0x000fe200078ec0ff */
[----:B------:R-:W-:-:S04]  /*a5e0*/  IMAD.MOV R8, RZ, RZ, -R6 ;  /* 0x000000ffff087224 */ /* 0x000fc800078e0a06 */
[----:B------:R-:W-:Y:S01]  /*a5f0*/  IMAD R6, R30, R6, R5 ;  /* 0x000000061e067224 */ /* 0x000fe200078e0205 */
[----:B------:R-:W-:Y:S01]  /*a600*/  LOP3.LUT R5, R14, R9, RZ, 0xc0, !PT ;  /* 0x000000090e057212 */ /* 0x000fe200078ec0ff */
[----:B------:R-:W-:Y:S02]  /*a610*/  @P0 IMAD R3, R7, R24, R4 ;  /* 0x0000001807030224 */ /* 0x000fe400078e0204 */
[----:B--2---:R-:W-:Y:S02]  /*a620*/  IMAD R4, R8, R27, R23 ;  /* 0x0000001b08047224 */ /* 0x004fe400078e0217 */
[----:B---3--:R-:W-:Y:S02]  /*a630*/  IMAD R3, R6, R31, R3 ;  /* 0x0000001f06037224 */ /* 0x008fe400078e0203 */
[----:B------:R-:W-:Y:S02]  /*a640*/  IMAD R4, R4, R20, R5 ;  /* 0x0000001404047224 */ /* 0x000fe400078e0205 */
[----:B------:R-:W-:-:S02]  /*a650*/  IMAD.MOV.U32 R8, RZ, RZ, 0x1 ;  /* 0x00000001ff087424 */ /* 0x000fc400078e00ff */
[----:B------:R-:W-:Y:S01]  /*a660*/  IMAD.MOV.U32 R6, RZ, RZ, R22 ;  /* 0x000000ffff067224 */ /* 0x000fe200078e0016 */
[----:B------:R-:W-:Y:S02]  /*a670*/  SEL R21, R4, R3, !P0 ;  /* 0x0000000304157207 */ /* 0x000fe40004000000 */
[----:B------:R-:W-:-:S07]  /*a680*/  SEL R20, R3, R4, !P0 ;  /* 0x0000000403147207 */ /* 0x000fce0004000000 */
.L_x_294:
[----:B------:R-:W-:-:S08]  /*a690*/  NOP ;  /* 0x0000000000007918 */ /* 0x000fd00000000000 */
[----:B------:R-:W0:-:S00]  /*a6a0*/  USETMAXREG.DEALLOC.CTAPOOL 0x28 ;  /* 0x00000028000079c8 */ /* 0x000e0000080e0500 */
[----:B0-----:R-:W-:-:S13]  /*a6b0*/  ISETP.NE.AND P0, PT, R0, RZ, PT ;  /* 0x000000ff0000720c */ /* 0x001fda0003f05270 */
[----:B------:R-:W-:Y:S05]  /*a6c0*/  @P0 EXIT ;  /* 0x000000000000094d */ /* 0x000fea0003800000 */
[----:B------:R-:W-:Y:S01]  /*a6d0*/  LOP3.LUT P0, RZ, R8, 0xff, RZ, 0xc0, !PT ;  /* 0x000000ff08ff7812 */ /* 0x000fe2000780c0ff */
[----:B------:R-:W-:Y:S02]  /*a6e0*/  IMAD.MOV.U32 R0, RZ, RZ, 0x1 ;  /* 0x00000001ff007424 */ /* 0x000fe400078e00ff */
[----:B------:R-:W-:-:S10]  /*a6f0*/  IMAD.MOV.U32 R3, RZ, RZ, RZ ;  /* 0x000000ffff037224 */ /* 0x000fd400078e00ff */
[----:B------:R-:W-:Y:S05]  /*a700*/  @!P0 BRA `(.L_x_297) ;  /* 0x0000000c00408947 */ /* 0x000fea0003800000 */
[----:B------:R-:W0:Y:S01]  /*a710*/  LDC R0, c[0x0][0x28c] ;  /* 0x0000a300ff007b82 */ /* 0x000e220000000800 */
[----:B------:R-:W1:Y:S01]  /*a720*/  S2R R9, SR_CgaCtaId ;  /* 0x0000000000097919 */ /* 0x000e620000008800 */
[----:B------:R-:W-:Y:S01]  /*a730*/  ULDC UR5, c[0x0][0x600] ;  /* 0x0001800000057ab9 */ /* 0x000fe20000000800 */
[----:B------:R-:W-:Y:S01]  /*a740*/  ULDC UR4, c[0x0][0xc] ;  /* 0x0000030000047ab9 */ /* 0x000fe20000000800 */
[----:B------:R-:W-:Y:S01]  /*a750*/  UIADD3 UR16, UR5, -0x1, URZ ;  /* 0xffffffff05107890 */ /* 0x000fe2000fffe03f */
[----:B------:R-:W-:Y:S01]  /*a760*/  BSSY B0, `(.L_x_297) ;  /* 0x00000ca000007945 */ /* 0x000fe20003800000 */
[----:B------:R-:W-:Y:S01]  /*a770*/  ULDC UR6, c[0x0][0x658] ;  /* 0x0001960000067ab9 */ /* 0x000fe20000000800 */
[----:B------:R-:W-:Y:S01]  /*a780*/  ULDC UR5, c[0x0][0x10] ;  /* 0x0000040000057ab9 */ /* 0x000fe20000000800 */
[----:B------:R-:W-:Y:S01]  /*a790*/  UMOV UR7, 0xffffffff ;  /* 0xffffffff00077882 */ /* 0x000fe20000000000 */
[----:B------:R-:W-:Y:S01]  /*a7a0*/  UMOV UR8, 0x1 ;  /* 0x0000000100087882 */ /* 0x000fe20000000000 */
[----:B------:R-:W-:Y:S01]  /*a7b0*/  UIMAD.WIDE.U32 UR4, UR4, UR5, URZ ;  /* 0x00000005040472a5 */ /* 0x000fe2000f8e003f */
[----:B------:R-:W-:Y:S01]  /*a7c0*/  IMAD.MOV.U32 R11, RZ, RZ, 0x1 ;  /* 0x00000001ff0b7424 */ /* 0x000fe200078e00ff */
[----:B------:R-:W-:Y:S01]  /*a7d0*/  USHF.L.U32 UR7, UR7, UR6, URZ ;  /* 0x0000000607077299 */ /* 0x000fe2000800063f */
[----:B------:R-:W-:Y:S01]  /*a7e0*/  LOP3.LUT R8, R19, 0x2, RZ, 0xfc, !PT ;  /* 0x0000000213087812 */ /* 0x000fe200078efcff */
[----:B------:R-:W-:-:S02]  /*a7f0*/  USHF.L.U32 UR18, UR8, UR6, URZ ;  /* 0x0000000608127299 */ /* 0x000fc4000800063f */
[----:B------:R-:W-:Y:S01]  /*a800*/  ULOP3.LUT UR17, URZ, UR7, URZ, 0x33, !UPT ;  /* 0x000000073f117292 */ /* 0x000fe2000f8e333f */
[----:B------:R-:W-:Y:S01]  /*a810*/  ULDC UR6, c[0x0][0x14] ;  /* 0x0000050000067ab9 */ /* 0x000fe20000000800 */
[----:B------:R-:W-:Y:S01]  /*a820*/  ULDC.64 UR22, c[0x0][0x198] ;  /* 0x0000660000167ab9 */ /* 0x000fe20000000a00 */
[----:B------:R-:W-:Y:S02]  /*a830*/  UIMAD.WIDE.U32 UR20, UR4, UR6, URZ ;  /* 0x00000006041472a5 */ /* 0x000fe4000f8e003f */
[----:B------:R-:W-:Y:S01]  /*a840*/  UIMAD UR13, UR5, UR6, URZ ;  /* 0x00000006050d72a4 */ /* 0x000fe2000f8e023f */
[----:B0-----:R-:W-:-:S03]  /*a850*/  VIADD R0, R0, 0xf ;  /* 0x0000000f00007836 */ /* 0x001fc60000000000 */
[----:B------:R-:W-:Y:S02]  /*a860*/  UIADD3 UR13, UR21, UR13, URZ ;  /* 0x0000000d150d7290 */ /* 0x000fe4000fffe03f */
[----:B------:R-:W-:-:S04]  /*a870*/  SHF.R.S32.HI R3, RZ, 0x1f, R0 ;  /* 0x0000001fff037819 */ /* 0x000fc80000011400 */
[----:B------:R-:W-:Y:S01]  /*a880*/  LEA.HI R10, R3, R0, RZ, 0x4 ;  /* 0x00000000030a7211 */ /* 0x000fe200078f20ff */
[C---:B-1----:R-:W-:Y:S02]  /*a890*/  IMAD.SHL.U32 R12, R9.reuse, 0x80, RZ ;  /* 0x00000080090c7824 */ /* 0x042fe400078e00ff */
[----:B------:R-:W-:Y:S01]  /*a8a0*/  IMAD.MOV.U32 R0, RZ, RZ, 0x1 ;  /* 0x00000001ff007424 */ /* 0x000fe200078e00ff */
[----:B------:R-:W-:Y:S01]  /*a8b0*/  SHF.R.S32.HI R10, RZ, 0x4, R10 ;  /* 0x00000004ff0a7819 */ /* 0x000fe2000001140a */
[----:B------:R-:W-:Y:S01]  /*a8c0*/  IMAD.MOV.U32 R3, RZ, RZ, RZ ;  /* 0x000000ffff037224 */ /* 0x000fe200078e00ff */
[----:B------:R-:W-:Y:S01]  /*a8d0*/  LOP3.LUT R12, R12, 0x80, RZ, 0xc0, !PT ;  /* 0x000000800c0c7812 */ /* 0x000fe200078ec0ff */
[----:B------:R-:W-:Y:S02]  /*a8e0*/  IMAD.SHL.U32 R9, R9, 0x800, RZ ;  /* 0x0000080009097824 */ /* 0x000fe400078e00ff */
[----:B------:R-:W-:-:S07]  /*a8f0*/  VIADD R13, R10, 0x1 ;  /* 0x000000010a0d7836 */ /* 0x000fce0000000000 */
.L_x_308:
[----:B------:R-:W-:-:S03]  /*a900*/  UMOV UR4, 0xffffffff ;  /* 0xffffffff00047882 */ /* 0x000fc60000000000 */
[----:B------:R-:W-:Y:S05]  /*a910*/  BRA.DIV UR4, `(.L_x_298) ;  /* 0x0000001604a07947 */ /* 0x000fea000b800000 */
[----:B------:R-:W-:-:S13]  /*a920*/  ELECT P6, URZ, PT ;  /* 0x00000000003f782f */ /* 0x000fda00038c0000 */
.L_x_333:
[----:B------:R-:W0:Y:S01]  /*a930*/  LDC R4, c[0x0][0x28c] ;  /* 0x0000a300ff047b82 */ /* 0x000e220000000800 */
[----:B------:R-:W-:Y:S01]  /*a940*/  BSSY B1, `(.L_x_299) ;  /* 0x0000038000017945 */ /* 0x000fe20003800000 */
[----:B0-----:R-:W-:-:S13]  /*a950*/  ISETP.LT.OR P6, PT, R4, 0x1, !P6 ;  /* 0x000000010400780c */ /* 0x001fda00077c1670 */
[----:B------:R-:W-:Y:S05]  /*a960*/  @P6 BRA `(.L_x_300) ;  /* 0x0000000000d46947 */ /* 0x000fea0003800000 */
[----:B------:R-:W-:Y:S02]  /*a970*/  IMAD R21, R21, 0x100, R12 ;  /* 0x0000010015157824 */ /* 0x000fe400078e020c */
[----:B------:R-:W-:Y:S02]  /*a980*/  IMAD.SHL.U32 R20, R20, 0x80, RZ ;  /* 0x0000008014147824 */ /* 0x000fe400078e00ff */
[----:B------:R-:W-:Y:S02]  /*a990*/  IMAD.MOV.U32 R24, RZ, RZ, RZ ;  /* 0x000000ffff187224 */ /* 0x000fe400078e00ff */
[----:B------:R-:W-:Y:S02]  /*a9a0*/  IMAD.MOV.U32 R4, RZ, RZ, R13 ;  /* 0x000000ffff047224 */ /* 0x000fe400078e000d */
[----:B------:R-:W-:Y:S02]  /*a9b0*/  IMAD.MOV.U32 R5, RZ, RZ, R0 ;  /* 0x000000ffff057224 */ /* 0x000fe400078e0000 */
[----:B------:R-:W-:-:S07]  /*a9c0*/  IMAD.MOV.U32 R7, RZ, RZ, R3 ;  /* 0x000000ffff077224 */ /* 0x000fce00078e0003 */
.L_x_303:
[----:B------:R-:W0:Y:S01]  /*a9d0*/  S2R R15, SR_CgaCtaId ;  /* 0x00000000000f7919 */ /* 0x000e220000008800 */
[----:B------:R-:W-:Y:S02]  /*a9e0*/  MOV R14, 0x400 ;  /* 0x00000400000e7802 */ /* 0x000fe40000000f00 */
[----:B------:R-:W-:Y:S02]  /*a9f0*/  LOP3.LUT P1, RZ, R18, 0x7f, RZ, 0xc0, !PT ;  /* 0x0000007f12ff7812 */ /* 0x000fe4000782c0ff */
[----:B0-----:R-:W-:Y:S02]  /*aa00*/  LEA R22, R15, R14, 0x18 ;  /* 0x0000000e0f167211 */ /* 0x001fe400078ec0ff */
[----:B------:R-:W-:-:S09]  /*aa10*/  SHF.L.U32 R14, R5, 0x1f, RZ ;  /* 0x0000001f050e7819 */ /* 0x000fd200000006ff */
[----:B------:R-:W0:Y:S01]  /*aa20*/  @!P1 LDC R15, c[0x0][0x500] ;  /* 0x00014000ff0f9b82 */ /* 0x000e220000000800 */
[----:B------:R-:W-:-:S04]  /*aa30*/  IMAD R23, R7, 0x8, R22 ;  /* 0x0000000807177824 */ /* 0x000fc800078e0216 */
[----:B------:R-:W1:Y:S02]  /*aa40*/  SYNCS.PHASECHK.TRANS64.TRYWAIT P0, [R23+URZ+0x90], R14 ;  /* 0x0000900e170075a7 */ /* 0x000e64000800017f */
[----:B-1----:R-:W-:Y:S05]  /*aa50*/  @!P0 BRA `(.L_x_301) ;  /* 0x0000001400708947 */ /* 0x002fea0003800000 */
.L_x_334:
[----:B-1----:R-:W-:Y:S01]  /*aa60*/  PRMT R14, R8, 0x9910, RZ ;  /* 0x00009910080e7816 */ /* 0x002fe200000000ff */
[----:B0-----:R0:W-:Y:S03]  /*aa70*/  @!P1 SYNCS.ARRIVE.TRANS64 RZ, [R23+URZ], R15 ;  /* 0x0000000f17ff99a7 */ /* 0x0011e6000800003f */
[----:B------:R-:W-:-:S13]  /*aa80*/  ISETP.NE.AND P0, PT, R14, 0x2, PT ;  /* 0x000000020e00780c */ /* 0x000fda0003f05270 */
[----:B0-----:R-:W-:Y:S05]  /*aa90*/  @P0 BRA `(.L_x_302) ;  /* 0x0000000000040947 */ /* 0x001fea0003800000 */
[----:B------:R-:W-:Y:S01]  /*aaa0*/  BPT.TRAP 0x1 ;  /* 0x000000040000795c */ /* 0x000fe20000300000 */
.L_x_302:
[----:B------:R-:W-:Y:S01]  /*aab0*/  IMAD.SHL.U32 R14, R7, 0x1000, RZ ;  /* 0x00001000070e7824 */ /* 0x000fe200078e00ff */
[----:B------:R-:W-:Y:S01]  /*aac0*/  R2UR UR9, R23 ;  /* 0x00000000170972ca */ /* 0x000fe200000e0000 */
[----:B------:R-:W-:Y:S01]  /*aad0*/  VIADD R4, R4, 0xffffffff ;  /* 0xffffffff04047836 */ /* 0x000fe20000000000 */
[----:B------:R-:W-:Y:S01]  /*aae0*/  R2UR UR11, R20 ;  /* 0x00000000140b72ca */ /* 0x000fe200000e0000 */
[----:B------:R-:W-:Y:S01]  /*aaf0*/  UIADD3 UR4, UP0, UR22, 0xf0, URZ ;  /* 0x000000f016047890 */ /* 0x000fe2000ff1e03f */
[----:B------:R-:W-:Y:S01]  /*ab00*/  LOP3.LUT R15, R14, 0x800, R9, 0xf8, !PT ;  /* 0x000008000e0f7812 */ /* 0x000fe200078ef809 */
[----:B------:R-:W-:Y:S01]  /*ab10*/  UIADD3 UR24, UP1, UR22, 0x1f0, URZ ;  /* 0x000001f016187890 */ /* 0x000fe2000ff3e03f */
[----:B------:R-:W-:Y:S01]  /*ab20*/  IADD3 R14, R22, 0x200, R14 ;  /* 0x00000200160e7810 */ /* 0x000fe20007ffe00e */
[----:B------:R-:W-:Y:S01]  /*ab30*/  UIADD3.X UR5, URZ, UR23, URZ, UP0, !UPT ;  /* 0x000000173f057290 */ /* 0x000fe200087fe43f */
[----:B------:R-:W-:Y:S01]  /*ab40*/  R2UR UR10, R24 ;  /* 0x00000000180a72ca */ /* 0x000fe200000e0000 */
[----:B------:R-:W-:Y:S01]  /*ab50*/  IMAD R15, R15, 0x2, R22 ;  /* 0x000000020f0f7824 */ /* 0x000fe200078e0216 */
[----:B------:R-:W-:Y:S01]  /*ab60*/  R2UR UR14, R14 ;  /* 0x000000000e0e72ca */ /* 0x000fe200000e0000 */
[----:B------:R-:W-:Y:S01]  /*ab70*/  VIADD R7, R7, 0x1 ;  /* 0x0000000107077836 */ /* 0x000fe20000000000 */
[----:B------:R-:W-:Y:S01]  /*ab80*/  R2UR UR12, R6 ;  /* 0x00000000060c72ca */ /* 0x000fe200000e0000 */
[----:B------:R-:W-:Y:S01]  /*ab90*/  UIADD3.X UR25, URZ, UR23, URZ, UP1, !UPT ;  /* 0x000000173f197290 */ /* 0x000fe20008ffe43f */
[----:B------:R-:W-:Y:S01]  /*aba0*/  R2UR UR8, R15 ;  /* 0x000000000f0872ca */ /* 0x000fe200000e0000 */
[----:B------:R-:W-:Y:S01]  /*abb0*/  UMOV UR6, 0x0 ;  /* 0x0000000000067882 */ /* 0x000fe20000000000 */
[----:B------:R-:W-:Y:S01]  /*abc0*/  R2UR UR19, R21 ;  /* 0x00000000151372ca */ /* 0x000fe200000e0000 */
[----:B------:R-:W-:Y:S01]  /*abd0*/  UMOV UR7, 0x10000000 ;  /* 0x1000000000077882 */ /* 0x000fe20000000000 */
[----:B------:R-:W-:Y:S01]  /*abe0*/  ISETP.GT.AND P1, PT, R4, 0x1, PT ;  /* 0x000000010400780c */ /* 0x000fe20003f24270 */
[----:B------:R-:W-:Y:S01]  /*abf0*/  UMOV UR26, 0x30000 ;  /* 0x00030000001a7882 */ /* 0x000fe20000000000 */
[----:B------:R-:W-:Y:S01]  /*ac00*/  ISETP.NE.AND P0, PT, R7, 0x12, PT ;  /* 0x000000120700780c */ /* 0x000fe20003f05270 */
[----:B------:R-:W-:-:S03]  /*ac10*/  VIADD R24, R24, 0x10 ;  /* 0x0000001018187836 */ /* 0x000fc60000000000 */
[----:B------:R-:W-:Y:S02]  /*ac20*/  SEL R14, RZ, 0x1, P0 ;  /* 0x00000001ff0e7807 */ /* 0x000fe40000000000 */
[----:B------:R-:W-:Y:S01]  /*ac30*/  SEL R7, R7, RZ, P0 ;  /* 0x000000ff07077207 */ /* 0x000fe20000000000 */
[----:B------:R-:W-:Y:S01]  /*ac40*/  UIADD3 UR15, UR8, 0x12200, URZ ;  /* 0x00012200080f7890 */ /* 0x000fe2000fffe03f */
[----:B------:R-:W-:Y:S02]  /*ac50*/  LOP3.LUT R5, R5, R14, RZ, 0x3c, !PT ;  /* 0x0000000e05057212 */ /* 0x000fe400078e3cff */
[----:B------:R-:W-:Y:S02]  /*ac60*/  UMOV UR8, UR14 ;  /* 0x0000000e00087c82 */ /* 0x000fe40008000000 */
[----:B------:R0:W-:Y:S02]  /*ac70*/  UTMALDG.3D [UR8], [UR4], desc[UR6] ;  /* 0x00000608040075b4 */ /* 0x0001e40008011000 */
[----:B0-----:R-:W-:Y:S01]  /*ac80*/  UMOV UR8, UR15 ;  /* 0x0000000f00087c82 */ /* 0x001fe20008000000 */
[----:B------:R-:W-:-:S02]  /*ac90*/  UMOV UR11, UR19 ;  /* 0x00000013000b7c82 */ /* 0x000fc40008000000 */
[----:B------:R0:W-:Y:S02]  /*aca0*/  UTMALDG.3D.MULTICAST [UR8], [UR24], UR26, desc[UR6] ;  /* 0x00000608180073b4 */ /* 0x0001e4000801181a */
[----:B0-----:R-:W-:Y:S05]  /*acb0*/  @P1 BRA `(.L_x_303) ;  /* 0xfffffffc00441947 */ /* 0x001fea000383ffff */
.L_x_300:
[----:B------:R-:W-:Y:S05]  /*acc0*/  BSYNC B1 ;  /* 0x0000000000017941 */ /* 0x000fea0003800000 */
.L_x_299:
[----:B------:R-:W-:Y:S01]  /*acd0*/  LOP3.LUT P1, RZ, R11, 0xff, RZ, 0xc0, !PT ;  /* 0x000000ff0bff7812 */ /* 0x000fe2000782c0ff */
[C---:B------:R-:W-:Y:S01]  /*ace0*/  IMAD.IADD R6, R10.reuse, 0x1, R3 ;  /* 0x000000010a067824 */ /* 0x040fe200078e0203 */
[----:B------:R-:W-:Y:S01]  /*acf0*/  ULDC.64 UR4, c[0x0][0x650] ;  /* 0x0001940000047ab9 */ /* 0x000fe20000000a00 */
[----:B------:R-:W-:Y:S01]  /*ad00*/  ISETP.GE.U32.AND P2, PT, R10, 0x12, PT ;  /* 0x000000120a00780c */ /* 0x000fe20003f46070 */
[----:B------:R-:W-:Y:S01]  /*ad10*/  BSSY B1, `(.L_x_304) ;  /* 0x000006c000017945 */ /* 0x000fe20003800000 */
[----:B------:R-:W-:Y:S01]  /*ad20*/  IMAD.MOV.U32 R20, RZ, RZ, -0x1 ;  /* 0xffffffffff147424 */ /* 0x000fe200078e00ff */
[----:B------:R-:W-:Y:S01]  /*ad30*/  ISETP.GT.U32.AND P0, PT, R6, 0x11, PT ;  /* 0x000000110600780c */ /* 0x000fe20003f04070 */
[----:B------:R-:W-:Y:S01]  /*ad40*/  IMAD.MOV.U32 R21, RZ, RZ, -0x1 ;  /* 0xffffffffff157424 */ /* 0x000fe200078e00ff */
[----:B------:R-:W-:Y:S02]  /*ad50*/  PRMT R11, RZ, 0x7610, R11 ;  /* 0x00007610ff0b7816 */ /* 0x000fe4000000000b */
[----:B------:R-:W-:-:S03]  /*ad60*/  ISETP.LT.U32.AND P0, PT, R10, 0x12, P0 ;  /* 0x000000120a00780c */ /* 0x000fc60000701070 */
[----:B------:R-:W0:Y:S01]  /*ad70*/  @P1 S2R R5, SR_CgaCtaId ;  /* 0x0000000000051919 */ /* 0x000e220000008800 */
[----:B------:R-:W-:-:S04]  /*ad80*/  @P1 MOV R4, 0x400 ;  /* 0x0000040000041802 */ /* 0x000fc80000000f00 */
[----:B0-----:R-:W-:Y:S01]  /*ad90*/  @P1 LEA R3, R5, R4, 0x18 ;  /* 0x0000000405031211 */ /* 0x001fe200078ec0ff */
[----:B------:R-:W-:-:S03]  /*ada0*/  IMAD.WIDE.U32 R4, R6, 0x38e38e39, RZ ;  /* 0x38e38e3906047825 */ /* 0x000fc600078e00ff */
[----:B------:R0:W-:Y:S01]  /*adb0*/  @P1 SYNCS.ARRIVE.TRANS64.A1T0 RZ, [R3+URZ+0x138], RZ ;  /* 0x000138ff03ff19a7 */ /* 0x0001e2000810003f */
[----:B------:R-:W-:Y:S02]  /*adc0*/  IADD3 R16, P1, R16, UR20, RZ ;  /* 0x0000001410107c10 */ /* 0x000fe4000ff3e0ff */
[----:B------:R-:W-:Y:S02]  /*add0*/  SHF.R.U32.HI R5, RZ, 0x2, R5 ;  /* 0x00000002ff057819 */ /* 0x000fe40000011605 */
[----:B------:R-:W-:Y:S02]  /*ade0*/  IADD3.X R17, R17, UR13, RZ, P1, !PT ;  /* 0x0000000d11117c10 */ /* 0x000fe40008ffe4ff */
[----:B------:R-:W-:Y:S02]  /*adf0*/  PRMT R4, RZ, 0x7610, R4 ;  /* 0x00007610ff047816 */ /* 0x000fe40000000004 */
[----:B0-----:R-:W-:Y:S02]  /*ae00*/  SEL R3, RZ, 0x1, !P0 ;  /* 0x00000001ff037807 */ /* 0x001fe40004000000 */
[----:B------:R-:W-:-:S02]  /*ae10*/  ISETP.GE.U32.AND P0, PT, R16, UR4, PT ;  /* 0x0000000410007c0c */ /* 0x000fc4000bf06070 */
[----:B------:R-:W-:Y:S01]  /*ae20*/  LOP3.LUT R0, R0, R3, RZ, 0x3c, !PT ;  /* 0x0000000300007212 */ /* 0x000fe200078e3cff */
[----:B------:R-:W-:Y:S01]  /*ae30*/  IMAD R3, R5, -0x12, R6 ;  /* 0xffffffee05037824 */ /* 0x000fe200078e0206 */
[----:B------:R-:W-:Y:S01]  /*ae40*/  ISETP.GE.U32.AND.EX P0, PT, R17, UR5, PT, P0 ;  /* 0x0000000511007c0c */ /* 0x000fe2000bf06100 */
[----:B------:R-:W-:Y:S01]  /*ae50*/  IMAD.MOV.U32 R6, RZ, RZ, -0x1 ;  /* 0xffffffffff067424 */ /* 0x000fe200078e00ff */
[----:B------:R-:W-:-:S11]  /*ae60*/  @P2 LOP3.LUT R0, R0, 0x1, R5, 0x78, !PT ;  /* 0x0000000100002812 */ /* 0x000fd600078e7805 */
[----:B------:R-:W-:Y:S05]  /*ae70*/  @P0 BRA `(.L_x_305) ;  /* 0x0000000400540947 */ /* 0x000fea0003800000 */
[----:B------:R-:W0:Y:S01]  /*ae80*/  S2R R15, SR_CTAID.X ;  /* 0x00000000000f7919 */ /* 0x000e220000002500 */
[----:B------:R-:W-:Y:S01]  /*ae90*/  ULDC.64 UR4, c[0x0][0x628] ;  /* 0x00018a0000047ab9 */ /* 0x000fe20000000a00 */
[----:B------:R-:W-:Y:S01]  /*aea0*/  ULDC UR7, c[0x0][0x630] ;  /* 0x00018c0000077ab9 */ /* 0x000fe20000000800 */
[----:B------:R-:W-:Y:S01]  /*aeb0*/  ISETP.NE.U32.AND P0, PT, RZ, UR4, PT ;  /* 0x00000004ff007c0c */ /* 0x000fe2000bf05070 */
[----:B------:R-:W1:Y:S01]  /*aec0*/  S2R R20, SR_CTAID.Y ;  /* 0x0000000000147919 */ /* 0x000e620000002600 */
[----:B------:R-:W-:Y:S01]  /*aed0*/  ULDC UR8, c[0x0][0x150] ;  /* 0x0000540000087ab9 */ /* 0x000fe20000000800 */
[----:B------:R-:W-:Y:S01]  /*aee0*/  IMAD.MOV.U32 R4, RZ, RZ, R16 ;  /* 0x000000ffff047224 */ /* 0x000fe200078e0010 */
[----:B------:R-:W-:Y:S01]  /*aef0*/  ISETP.NE.AND.EX P0, PT, RZ, UR5, PT, P0 ;  /* 0x00000005ff007c0c */ /* 0x000fe2000bf05300 */
[----:B------:R-:W-:Y:S01]  /*af00*/  IMAD.MOV.U32 R5, RZ, RZ, R17 ;  /* 0x000000ffff057224 */ /* 0x000fe200078e0011 */
[----:B0-----:R-:W-:-:S11]  /*af10*/  I2FP.F32.U32 R22, R15 ;  /* 0x0000000f00167245 */ /* 0x001fd60000201000 */
[----:B------:R-:W-:Y:S05]  /*af20*/  @!P0 BRA `(.L_x_306) ;  /* 0x0000000000288947 */ /* 0x000fea0003800000 */
[----:B------:R-:W-:Y:S02]  /*af30*/  ULDC UR6, c[0x0][0x634] ;  /* 0x00018d0000067ab9 */ /* 0x000fe40000000800 */
[----:B------:R-:W-:-:S05]  /*af40*/  IADD3 R5, P0, R16, UR6, RZ ;  /* 0x0000000610057c10 */ /* 0x000fca000ff1e0ff */
[----:B------:R-:W-:-:S04]  /*af50*/  IMAD.X R21, RZ, RZ, R17, P0 ;  /* 0x000000ffff157224 */ /* 0x000fc800000e0611 */
[----:B------:R-:W-:-:S04]  /*af60*/  IMAD.WIDE.U32 R6, R21, UR4, RZ ;  /* 0x0000000415067c25 */ /* 0x000fc8000f8e00ff */
[----:B------:R-:W-:-:S04]  /*af70*/  IMAD.WIDE.U32 R6, P0, R5, UR5, R6 ;  /* 0x0000000505067c25 */ /* 0x000fc8000f800006 */
[----:B------:R-:W-:-:S04]  /*af80*/  IMAD.WIDE.U32 R4, R5, UR4, RZ ;  /* 0x0000000405047c25 */ /* 0x000fc8000f8e00ff */
[----:B------:R-:W-:Y:S01]  /*af90*/  IMAD.MOV.U32 R4, RZ, RZ, R7 ;  /* 0x000000ffff047224 */ /* 0x000fe200078e0007 */
[----:B------:R-:W-:Y:S01]  /*afa0*/  IADD3 RZ, P1, R5, R6, RZ ;  /* 0x0000000605ff7210 */ /* 0x000fe20007f3e0ff */
[----:B------:R-:W-:-:S04]  /*afb0*/  IMAD.X R5, RZ, RZ, RZ, P0 ;  /* 0x000000ffff057224 */ /* 0x000fc800000e06ff */
[----:B------:R-:W-:-:S08]  /*afc0*/  IMAD.WIDE.U32.X R4, R21, UR5, R4, P1 ;  /* 0x0000000515047c25 */ /* 0x000fd000088e0404 */
.L_x_306:
[--C-:B------:R-:W-:Y:S01]  /*afd0*/  SHF.R.U64 R14, R4, UR7, R5.reuse ;  /* 0x00000007040e7c19 */ /* 0x100fe20008001205 */
[----:B------:R-:W-:Y:S01]  /*afe0*/  FMUL R22, R22, UR8 ;  /* 0x0000000816167c20 */ /* 0x000fe20008400000 */
[----:B------:R-:W-:Y:S01]  /*aff0*/  SHF.R.U32.HI R4, RZ, UR7, R5 ;  /* 0x00000007ff047c19 */ /* 0x000fe20008011605 */
[----:B------:R-:W0:Y:S01]  /*b000*/  LDC R6, c[0x0][0x144] ;  /* 0x00005100ff067b82 */ /* 0x000e220000000800 */
[----:B------:R-:W-:Y:S01]  /*b010*/  IADD3 R5, P0, RZ, -R14, RZ ;  /* 0x8000000eff057210 */ /* 0x000fe20007f1e0ff */
[----:B------:R-:W-:Y:S01]  /*b020*/  ULDC UR6, c[0x0][0x154] ;  /* 0x0000550000067ab9 */ /* 0x000fe20000000800 */
[----:B-1----:R-:W-:Y:S01]  /*b030*/  I2FP.F32.U32 R7, R20 ;  /* 0x0000001400077245 */ /* 0x002fe20000201000 */
[----:B------:R-:W1:Y:S01]  /*b040*/  F2I.U32.TRUNC.NTZ R22, R22 ;  /* 0x0000001600167305 */ /* 0x000e62000020f000 */
[----:B------:R-:W-:Y:S01]  /*b050*/  ULDC.64 UR4, c[0x0][0x620] ;  /* 0x0001880000047ab9 */ /* 0x000fe20000000a00 */
[----:B------:R-:W-:Y:S01]  /*b060*/  IMAD.X R4, RZ, RZ, ~R4, P0 ;  /* 0x000000ffff047224 */ /* 0x000fe200000e0e04 */
[----:B------:R-:W-:Y:S01]  /*b070*/  ISETP.NE.AND P2, PT, R2, 0x1, PT ;  /* 0x000000010200780c */ /* 0x000fe20003f45270 */
[----:B------:R-:W-:Y:S01]  /*b080*/  FMUL R23, R7, UR6 ;  /* 0x0000000607177c20 */ /* 0x000fe20008400000 */
[----:B------:R-:W2:Y:S01]  /*b090*/  LDC R25, c[0x0][0x148] ;  /* 0x00005200ff197b82 */ /* 0x000ea20000000800 */
[----:B------:R-:W-:Y:S01]  /*b0a0*/  IMAD R4, R4, UR4, RZ ;  /* 0x0000000404047c24 */ /* 0x000fe2000f8e02ff */
[----:B------:R-:W-:-:S02]  /*b0b0*/  ULDC.64 UR6, c[0x0][0x640] ;  /* 0x0001900000067ab9 */ /* 0x000fc40000000a00 */
[----:B------:R-:W-:Y:S01]  /*b0c0*/  ISETP.NE.U32.AND P0, PT, RZ, UR6, PT ;  /* 0x00000006ff007c0c */ /* 0x000fe2000bf05070 */
[----:B------:R-:W3:Y:S01]  /*b0d0*/  F2I.U32.TRUNC.NTZ R23, R23 ;  /* 0x0000001700177305 */ /* 0x000ee2000020f000 */
[C---:B------:R-:W-:Y:S02]  /*b0e0*/  IMAD R7, R5.reuse, UR5, R4 ;  /* 0x0000000505077c24 */ /* 0x040fe4000f8e0204 */
[----:B------:R-:W-:Y:S01]  /*b0f0*/  IMAD.WIDE.U32 R4, R5, UR4, R16 ;  /* 0x0000000405047c25 */ /* 0x000fe2000f8e0010 */
[----:B------:R-:W-:Y:S01]  /*b100*/  ULDC UR4, c[0x0][0x618] ;  /* 0x0001860000047ab9 */ /* 0x000fe20000000800 */
[----:B------:R-:W-:Y:S02]  /*b110*/  ISETP.NE.AND.EX P0, PT, RZ, UR7, PT, P0 ;  /* 0x00000007ff007c0c */ /* 0x000fe4000bf05300 */
[----:B------:R-:W-:Y:S02]  /*b120*/  IMAD.IADD R5, R5, 0x1, R7 ;  /* 0x0000000105057824 */ /* 0x000fe400078e0207 */
[----:B-1----:R-:W-:-:S03]  /*b130*/  IMAD.MOV R22, RZ, RZ, -R22 ;  /* 0x000000ffff167224 */ /* 0x002fc600078e0a16 */
[----:B------:R-:W-:Y:S01]  /*b140*/  SHF.R.U64 R21, R4, UR4, R5 ;  /* 0x0000000404157c19 */ /* 0x000fe20008001205 */
[----:B0-----:R-:W-:Y:S01]  /*b150*/  IMAD R15, R6, R22, R15 ;  /* 0x00000016060f7224 */ /* 0x001fe200078e020f */
[----:B------:R-:W-:Y:S01]  /*b160*/  SHF.R.U32.HI R4, RZ, UR4, R5 ;  /* 0x00000004ff047c19 */ /* 0x000fe20008011605 */
[----:B------:R-:W-:Y:S01]  /*b170*/  ULDC UR4, c[0x0][0x608] ;  /* 0x0001820000047ab9 */ /* 0x000fe20000000800 */
[----:B---3--:R-:W-:Y:S02]  /*b180*/  IMAD.MOV R6, RZ, RZ, -R23 ;  /* 0x000000ffff067224 */ /* 0x008fe400078e0a17 */
[--C-:B------:R-:W-:Y:S02]  /*b190*/  SHF.R.U64 R22, R21, UR4, R4.reuse ;  /* 0x0000000415167c19 */ /* 0x100fe40008001204 */
[----:B------:R-:W-:Y:S01]  /*b1a0*/  SHF.R.U32.HI R5, RZ, UR4, R4 ;  /* 0x00000004ff057c19 */ /* 0x000fe20008011604 */
[----:B------:R-:W-:Y:S01]  /*b1b0*/  ULDC UR4, c[0x0][0x658] ;  /* 0x0001960000047ab9 */ /* 0x000fe20000000800 */
[----:B--2---:R-:W-:-:S02]  /*b1c0*/  @P2 IMAD R15, R25, R6, R20 ;  /* 0x00000006190f2224 */ /* 0x004fc400078e0214 */
[--C-:B------:R-:W-:Y:S02]  /*b1d0*/  SHF.R.U64 R20, R22, UR4, R5.reuse ;  /* 0x0000000416147c19 */ /* 0x100fe40008001205 */
[----:B------:R-:W-:-:S03]  /*b1e0*/  SHF.R.U32.HI R23, RZ, UR4, R5 ;  /* 0x00000004ff177c19 */ /* 0x000fc60008011605 */
[----:B------:R-:W-:Y:S02]  /*b1f0*/  IMAD.MOV.U32 R6, RZ, RZ, R20 ;  /* 0x000000ffff067224 */ /* 0x000fe400078e0014 */
[----:B------:R-:W-:Y:S01]  /*b200*/  IMAD.MOV.U32 R5, RZ, RZ, R23 ;  /* 0x000000ffff057224 */ /* 0x000fe200078e0017 */
[----:B------:R-:W-:Y:S06]  /*b210*/  @!P0 BRA `(.L_x_307) ;  /* 0x00000000002c8947 */ /* 0x000fec0003800000 */
        /* <DEDUP_REMOVED lines=9> */
[----:B------:R-:W-:-:S04]  /*b2b0*/  IMAD.WIDE.U32.X R4, R23, UR7, R4, P1 ;  /* 0x0000000717047c25 */ /* 0x000fc800088e0404 */
[----:B------:R-:W-:-:S07]  /*b2c0*/  IMAD.MOV.U32 R6, RZ, RZ, R4 ;  /* 0x000000ffff067224 */ /* 0x000fce00078e0004 */
.L_x_307:
[----:B------:R-:W-:Y:S01]  /*b2d0*/  ULDC UR4, c[0x0][0x648] ;  /* 0x0001920000047ab9 */ /* 0x000fe20000000800 */
[----:B------:R-:W-:Y:S01]  /*b2e0*/  LOP3.LUT R4, R22, UR17, RZ, 0xc0, !PT ;  /* 0x0000001116047c12 */ /* 0x000fe2000f8ec0ff */
[----:B------:R-:W-:Y:S01]  /*b2f0*/  ULDC UR5, c[0x0][0x610] ;  /* 0x0001840000057ab9 */ /* 0x000fe20000000800 */
[----:B------:R-:W-:Y:S01]  /*b300*/  SHF.R.U64 R5, R6, UR4, R5 ;  /* 0x0000000406057c19 */ /* 0x000fe20008001205 */
[----:B------:R-:W-:Y:S01]  /*b310*/  ULDC UR4, c[0x0][0x638] ;  /* 0x00018e0000047ab9 */ /* 0x000fe20000000800 */
[----:B------:R-:W-:Y:S01]  /*b320*/  LOP3.LUT R21, R21, UR16, RZ, 0xc0, !PT ;  /* 0x0000001015157c12 */ /* 0x000fe2000f8ec0ff */
[----:B------:R-:W-:Y:S02]  /*b330*/  IMAD.MOV.U32 R6, RZ, RZ, R14 ;  /* 0x000000ffff067224 */ /* 0x000fe400078e000e */
[----:B------:R-:W-:Y:S02]  /*b340*/  IMAD.MOV R7, RZ, RZ, -R5 ;  /* 0x000000ffff077224 */ /* 0x000fe400078e0a05 */
[----:B------:R-:W-:-:S02]  /*b350*/  IMAD R4, R5, UR18, R4 ;  /* 0x0000001205047c24 */ /* 0x000fc4000f8e0204 */
[----:B------:R-:W-:Y:S01]  /*b360*/  IMAD R20, R7, UR4, R20 ;  /* 0x0000000407147c24 */ /* 0x000fe2000f8e0214 */
[----:B------:R-:W-:Y:S01]  /*b370*/  ULDC UR4, c[0x0][0x600] ;  /* 0x0001800000047ab9 */ /* 0x000fe20000000800 */
[----:B------:R-:W-:Y:S02]  /*b380*/  IMAD R15, R4, UR5, R15 ;  /* 0x00000005040f7c24 */ /* 0x000fe4000f8e020f */
[----:B------:R-:W-:Y:S02]  /*b390*/  IMAD R20, R20, UR4, R21 ;  /* 0x0000000414147c24 */ /* 0x000fe4000f8e0215 */
[----:B------:R-:W-:-:S03]  /*b3a0*/  IMAD.MOV.U32 R4, RZ, RZ, 0x1 ;  /* 0x00000001ff047424 */ /* 0x000fc600078e00ff */
[----:B------:R-:W-:Y:S02]  /*b3b0*/  SEL R21, R20, R15, !P2 ;  /* 0x0000000f14157207 */ /* 0x000fe40005000000 */
[----:B------:R-:W-:-:S07]  /*b3c0*/  SEL R20, R15, R20, !P2 ;  /* 0x000000140f147207 */ /* 0x000fce0005000000 */
.L_x_305:
[----:B------:R-:W-:Y:S05]  /*b3d0*/  BSYNC B1 ;  /* 0x0000000000017941 */ /* 0x000fea0003800000 */
.L_x_304:
[----:B------:R-:W-:-:S13]  /*b3e0*/  LOP3.LUT P0, RZ, R4, 0xff, RZ, 0xc0, !PT ;  /* 0x000000ff04ff7812 */ /* 0x000fda000780c0ff */
[----:B------:R-:W-:Y:S05]  /*b3f0*/  @P0 BRA `(.L_x_308) ;  /* 0xfffffff400400947 */ /* 0x000fea000383ffff */
[----:B------:R-:W-:Y:S05]  /*b400*/  BSYNC B0 ;  /* 0x0000000000007941 */ /* 0x000fea0003800000 */
.L_x_297:
[----:B------:R-:W-:-:S03]  /*b410*/  UMOV UR4, 0xffffffff ;  /* 0xffffffff00047882 */ /* 0x000fc60000000000 */
[----:B------:R-:W-:Y:S05]  /*b420*/  BRA.DIV UR4, `(.L_x_309) ;  /* 0x0000000e04107947 */ /* 0x000fea000b800000 */
[----:B------:R-:W-:-:S13]  /*b430*/  ELECT P6, URZ, PT ;  /* 0x00000000003f782f */ /* 0x000fda00038c0000 */
.L_x_337:
[----:B------:R-:W-:Y:S04]  /*b440*/  BSSY B0, `(.L_x_310) ;  /* 0x00000a9000007945 */ /* 0x000fe80003800000 */
[----:B------:R-:W-:Y:S05]  /*b450*/  @!P6 BRA `(.L_x_311) ;  /* 0x00000008009ce947 */ /* 0x000fea0003800000 */
[----:B------:R-:W-:-:S04]  /*b460*/  LOP3.LUT R19, R19, 0x2, RZ, 0xfc, !PT ;  /* 0x0000000213137812 */ /* 0x000fc800078efcff */
[----:B------:R-:W-:-:S13]  /*b470*/  ISETP.NE.AND P0, PT, R19, 0x3, PT ;  /* 0x000000031300780c */ /* 0x000fda0003f05270 */
[----:B------:R-:W-:Y:S05]  /*b480*/  @!P0 BRA `(.L_x_312) ;  /* 0x0000000000048947 */ /* 0x000fea0003800000 */
[----:B------:R-:W-:Y:S01]  /*b490*/  BPT.TRAP 0x1 ;  /* 0x000000040000795c */ /* 0x000fe20000300000 */
.L_x_312:
[----:B------:R-:W0:Y:S01]  /*b4a0*/  S2R R5, SR_CgaCtaId ;  /* 0x0000000000057919 */ /* 0x000e220000008800 */
[----:B------:R-:W-:Y:S02]  /*b4b0*/  MOV R2, 0x400 ;  /* 0x0000040000027802 */ /* 0x000fe40000000f00 */
[----:B------:R-:W-:Y:S02]  /*b4c0*/  SHF.L.U32 R4, R0, 0x1f, RZ ;  /* 0x0000001f00047819 */ /* 0x000fe400000006ff */
[----:B0-----:R-:W-:-:S05]  /*b4d0*/  LEA R2, R5, R2, 0x18 ;  /* 0x0000000205027211 */ /* 0x001fca00078ec0ff */
[----:B------:R-:W-:-:S04]  /*b4e0*/  VIADD R2, R2, 0x90 ;  /* 0x0000009002027836 */ /* 0x000fc80000000000 */
[C---:B------:R-:W-:Y:S02]  /*b4f0*/  IMAD R7, R3.reuse, 0x8, R2 ;  /* 0x0000000803077824 */ /* 0x040fe400078e0202 */
[----:B------:R-:W-:Y:S02]  /*b500*/  VIADD R3, R3, 0x1 ;  /* 0x0000000103037836 */ /* 0x000fe40000000000 */
[----:B------:R-:W0:Y:S03]  /*b510*/  SYNCS.PHASECHK.TRANS64.TRYWAIT P0, [R7+URZ], R4 ;  /* 0x00000004070075a7 */ /* 0x000e26000800017f */
[----:B------:R-:W-:-:S04]  /*b520*/  ISETP.NE.AND P1, PT, R3, 0x12, PT ;  /* 0x000000120300780c */ /* 0x000fc80003f25270 */
[----:B------:R-:W-:Y:S02]  /*b530*/  SEL R5, RZ, 0x1, P1 ;  /* 0x00000001ff057807 */ /* 0x000fe40000800000 */
[----:B------:R-:W-:Y:S02]  /*b540*/  SEL R3, R3, RZ, P1 ;  /* 0x000000ff03037207 */ /* 0x000fe40000800000 */
[----:B------:R-:W-:-:S03]  /*b550*/  LOP3.LUT R6, R0, R5, RZ, 0x3c, !PT ;  /* 0x0000000500067212 */ /* 0x000fc600078e3cff */
[----:B------:R-:W-:Y:S01]  /*b560*/  IMAD R8, R3, 0x8, R2 ;  /* 0x0000000803087824 */ /* 0x000fe200078e0202 */
[----:B------:R-:W-:Y:S01]  /*b570*/  SHF.L.U32 R5, R6, 0x1f, RZ ;  /* 0x0000001f06057819 */ /* 0x000fe200000006ff */
[----:B0-----:R-:W-:Y:S06]  /*b580*/  @!P0 BRA `(.L_x_313) ;  /* 0x0000000800d88947 */ /* 0x001fec0003800000 */
.L_x_338:
[----:B------:R-:W1:Y:S01]  /*b590*/  SYNCS.PHASECHK.TRANS64.TRYWAIT P0, [R8+URZ], R5 ;  /* 0x00000005080075a7 */ /* 0x000e62000800017f */
[----:B------:R-:W-:-:S05]  /*b5a0*/  VIADD R0, R3, 0x1 ;  /* 0x0000000103007836 */ /* 0x000fca0000000000 */
[----:B------:R-:W-:-:S04]  /*b5b0*/  ISETP.NE.AND P1, PT, R0, 0x12, PT ;  /* 0x000000120000780c */ /* 0x000fc80003f25270 */
[----:B------:R-:W-:Y:S02]  /*b5c0*/  SEL R3, RZ, 0x1, P1 ;  /* 0x00000001ff037807 */ /* 0x000fe40000800000 */
[----:B0-----:R-:W-:Y:S02]  /*b5d0*/  SEL R7, R0, RZ, P1 ;  /* 0x000000ff00077207 */ /* 0x001fe40000800000 */
[----:B------:R-:W-:-:S03]  /*b5e0*/  LOP3.LUT R6, R6, R3, RZ, 0x3c, !PT ;  /* 0x0000000306067212 */ /* 0x000fc600078e3cff */
[----:B------:R-:W-:Y:S01]  /*b5f0*/  IMAD R9, R7, 0x8, R2 ;  /* 0x0000000807097824 */ /* 0x000fe200078e0202 */
[----:B------:R-:W-:Y:S01]  /*b600*/  SHF.L.U32 R4, R6, 0x1f, RZ ;  /* 0x0000001f06047819 */ /* 0x000fe200000006ff */
[----:B-1----:R-:W-:Y:S06]  /*b610*/  @!P0 BRA `(.L_x_314) ;  /* 0x0000000800c88947 */ /* 0x002fec0003800000 */
.L_x_339:
[----:B------:R-:W1:Y:S01]  /*b620*/  SYNCS.PHASECHK.TRANS64.TRYWAIT P0, [R9+URZ], R4 ;  /* 0x00000004090075a7 */ /* 0x000e62000800017f */
[----:B------:R-:W-:-:S05]  /*b630*/  VIADD R0, R7, 0x1 ;  /* 0x0000000107007836 */ /* 0x000fca0000000000 */
[----:B------:R-:W-:-:S04]  /*b640*/  ISETP.NE.AND P1, PT, R0, 0x12, PT ;  /* 0x000000120000780c */ /* 0x000fc80003f25270 */
[----:B------:R-:W-:Y:S02]  /*b650*/  SEL R3, RZ, 0x1, P1 ;  /* 0x00000001ff037807 */ /* 0x000fe40000800000 */
[----:B------:R-:W-:Y:S02]  /*b660*/  SEL R7, R0, RZ, P1 ;  /* 0x000000ff00077207 */ /* 0x000fe40000800000 */
[----:B------:R-:W-:-:S03]  /*b670*/  LOP3.LUT R6, R6, R3, RZ, 0x3c, !PT ;  /* 0x0000000306067212 */ /* 0x000fc600078e3cff */
[----:B0-----:R-:W-:Y:S01]  /*b680*/  IMAD R8, R7, 0x8, R2 ;  /* 0x0000000807087824 */ /* 0x001fe200078e0202 */
[----:B------:R-:W-:Y:S01]  /*b690*/  SHF.L.U32 R5, R6, 0x1f, RZ ;  /* 0x0000001f06057819 */ /* 0x000fe200000006ff */
[----:B-1----:R-:W-:Y:S06]  /*b6a0*/  @!P0 BRA `(.L_x_315) ;  /* 0x0000000800b88947 */ /* 0x002fec0003800000 */
.L_x_340:
        /* <DEDUP_REMOVED lines=9> */
.L_x_341:
        /* <DEDUP_REMOVED lines=9> */
.L_x_342:
        /* <DEDUP_REMOVED lines=9> */
.L_x_343:
        /* <DEDUP_REMOVED lines=9> */
.L_x_344:
        /* <DEDUP_REMOVED lines=9> */
.L_x_345:
        /* <DEDUP_REMOVED lines=9> */
.L_x_346:
        /* <DEDUP_REMOVED lines=9> */
.L_x_347:
        /* <DEDUP_REMOVED lines=9> */
.L_x_348:
        /* <DEDUP_REMOVED lines=9> */
.L_x_349:
        /* <DEDUP_REMOVED lines=9> */
.L_x_350:
        /* <DEDUP_REMOVED lines=9> */
.L_x_351:
        /* <DEDUP_REMOVED lines=9> */
.L_x_352:
[----:B------:R-:W1:Y:S01]  /*bd70*/  SYNCS.PHASECHK.TRANS64.TRYWAIT P0, [R8+URZ], R5 ;  /* 0x00000005080075a7 */ /* 0x000e62000800017f */
[----:B------:R-:W-:-:S05]  /*bd80*/  VIADD R0, R7, 0x1 ;  /* 0x0000000107007836 */ /* 0x000fca0000000000 */
[----:B------:R-:W-:-:S04]  /*bd90*/  ISETP.NE.AND P1, PT, R0, 0x12, PT ;  /* 0x000000120000780c */ /* 0x000fc80003f25270 */
[----:B------:R-:W-:Y:S02]  /*bda0*/  SEL R3, RZ, 0x1, P1 ;  /* 0x00000001ff037807 */ /* 0x000fe40000800000 */
[----:B------:R-:W-:Y:S02]  /*bdb0*/  SEL R7, R0, RZ, P1 ;  /* 0x000000ff00077207 */ /* 0x000fe40000800000 */
[----:B0-----:R-:W-:-:S03]  /*bdc0*/  LOP3.LUT R9, R6, R3, RZ, 0x3c, !PT ;  /* 0x0000000306097212 */ /* 0x001fc600078e3cff */
[----:B------:R-:W-:Y:S01]  /*bdd0*/  IMAD R11, R7, 0x8, R2 ;  /* 0x00000008070b7824 */ /* 0x000fe200078e0202 */
[----:B------:R-:W-:Y:S01]  /*bde0*/  SHF.L.U32 R6, R9, 0x1f, RZ ;  /* 0x0000001f09067819 */ /* 0x000fe200000006ff */
[----:B-1----:R-:W-:Y:S06]  /*bdf0*/  @!P0 BRA `(.L_x_328) ;  /* 0x0000000400e88947 */ /* 0x002fec0003800000 */
.L_x_353:
[----:B------:R-:W1:Y:S01]  /*be00*/  SYNCS.PHASECHK.TRANS64.TRYWAIT P0, [R11+URZ], R6 ;  /* 0x000000060b0075a7 */ /* 0x000e62000800017f */
[----:B------:R-:W-:-:S05]  /*be10*/  VIADD R0, R7, 0x1 ;  /* 0x0000000107007836 */ /* 0x000fca0000000000 */
[----:B------:R-:W-:-:S04]  /*be20*/  ISETP.NE.AND P1, PT, R0, 0x12, PT ;  /* 0x000000120000780c */ /* 0x000fc80003f25270 */
[----:B------:R-:W-:Y:S02]  /*be30*/  SEL R4, RZ, 0x1, P1 ;  /* 0x00000001ff047807 */ /* 0x000fe40000800000 */
[----:B------:R-:W-:Y:S02]  /*be40*/  SEL R3, R0, RZ, P1 ;  /* 0x000000ff00037207 */ /* 0x000fe40000800000 */
[----:B------:R-:W-:Y:S01]  /*be50*/  LOP3.LUT R0, R9, R4, RZ, 0x3c, !PT ;  /* 0x0000000409007212 */ /* 0x000fe200078e3cff */
[----:B-1----:R-:W-:Y:S06]  /*be60*/  @!P0 BRA `(.L_x_329) ;  /* 0x0000000400e08947 */ /* 0x002fec0003800000 */
.L_x_354:
[----:B------:R-:W-:Y:S01]  /*be70*/  IMAD R3, R3, 0x8, R2 ;  /* 0x0000000803037824 */ /* 0x000fe200078e0202 */
[----:B------:R-:W-:-:S07]  /*be80*/  SHF.L.U32 R0, R0, 0x1f, RZ ;  /* 0x0000001f00007819 */ /* 0x000fce00000006ff */
.L_x_330:
[----:B--2---:R2:W3:Y:S02]  /*be90*/  SYNCS.PHASECHK.TRANS64.TRYWAIT P0, [R3+URZ], R0 ;  /* 0x00000000030075a7 */ /* 0x0044e4000800017f */
[----:B---3--:R-:W-:Y:S05]  /*bea0*/  @!P0 NANOSLEEP.SYNCS 0x989680 ;  /* 0x009896800000895d */ /* 0x008fea0003900000 */
[----:B------:R-:W3:Y:S02]  /*beb0*/  @!P0 SYNCS.PHASECHK.TRANS64 P0, [R3+URZ], R0 ;  /* 0x00000000030085a7 */ /* 0x000ee4000800007f */
[----:B---3--:R-:W-:Y:S05]  /*bec0*/  @!P0 BRA `(.L_x_330) ;  /* 0xfffffffc00f08947 */ /* 0x008fea000383ffff */
.L_x_311:
[----:B------:R-:W-:Y:S05]  /*bed0*/  BSYNC B0 ;  /* 0x0000000000007941 */ /* 0x000fea0003800000 */
.L_x_310:
[----:B------:R-:W-:Y:S05]  /*bee0*/  EXIT ;  /* 0x000000000000794d */ /* 0x000fea0003800000 */
.L_x_22:
[----:B---3--:R3:W4:Y:S02]  /*bef0*/  SYNCS.PHASECHK.TRANS64.TRYWAIT P1, [R3+URZ], R0 ;  /* 0x00000000030075a7 */ /* 0x008724000802017f */
[----:B----4-:R-:W-:Y:S05]  /*bf00*/  @!P1 NANOSLEEP.SYNCS 0x989680 ;  /* 0x009896800000995d */ /* 0x010fea0003900000 */
[----:B------:R-:W4:Y:S02]  /*bf10*/  @!P1 SYNCS.PHASECHK.TRANS64 P1, [R3+URZ], R0 ;  /* 0x00000000030095a7 */ /* 0x000f24000802007f */
[----:B----4-:R-:W-:Y:S05]  /*bf20*/  @!P1 BRA `(.L_x_22) ;  /* 0xfffffffc00f09947 */ /* 0x010fea000383ffff */
[----:B------:R-:W-:Y:S05]  /*bf30*/  BRA `(.L_x_21) ;  /* 0xffffff5400e47947 */ /* 0x000fea000383ffff */
.L_x_27:
[----:B-1----:R-:W-:-:S04]  /*bf40*/  IMAD.U32 R5, RZ, RZ, UR4 ;  /* 0x00000004ff057e24 */ /* 0x002fc8000f8e00ff */
[----:B------:R1:W2:Y:S03]  /*bf50*/  SYNCS.PHASECHK.TRANS64.TRYWAIT P1, [R5+URZ], R4 ;  /* 0x00000004050075a7 */ /* 0x0002a6000802017f */
[----:B--2---:R-:W-:Y:S05]  /*bf60*/  @!P1 NANOSLEEP.SYNCS 0x989680 ;  /* 0x009896800000995d */ /* 0x004fea0003900000 */
[----:B------:R-:W2:Y:S02]  /*bf70*/  @!P1 SYNCS.PHASECHK.TRANS64 P1, [R5+URZ], R4 ;  /* 0x00000004050095a7 */ /* 0x000ea4000802007f */
[----:B--2---:R-:W-:Y:S05]  /*bf80*/  @!P1 BRA `(.L_x_27) ;  /* 0xfffffffc00ec9947 */ /* 0x004fea000383ffff */
[----:B------:R-:W-:Y:S05]  /*bf90*/  BRA `(.L_x_26) ;  /* 0xffffff5800687947 */ /* 0x000fea000383ffff */
.L_x_298:
[----:B------:R-:W-:Y:S01]  /*bfa0*/  BSSY B1, `(.L_x_331) ;  /* 0x0000006000017945 */ /* 0x000fe20003800000 */
[----:B------:R-:W-:-:S07]  /*bfb0*/  IMAD.MOV.U32 R15, RZ, RZ, -0x1 ;  /* 0xffffffffff0f7424 */ /* 0x000fce00078e00ff */
[----:B------:R-:W-:Y:S05]  /*bfc0*/  WARPSYNC.COLLECTIVE R15, `(.L_x_332) ;  /* 0x000000000f0c7348 */ /* 0x000fea0003c00000 */
[----:B------:R-:W-:Y:S02]  /*bfd0*/  ELECT P6, UR62, PT ;  /* 0x00000000003e782f */ /* 0x000fe400038c0000 */
[----:B------:R-:W-:Y:S01]  /*bfe0*/  MOV R14, UR62 ;  /* 0x0000003e000e7c02 */ /* 0x000fe20008000f00 */
[----:B------:R-:W-:Y:S10]  /*bff0*/  ENDCOLLECTIVE ;  /* 0x000000000000791b */ /* 0x000ff40003800000 */
.L_x_332:
[----:B------:R-:W-:Y:S05]  /*c000*/  BSYNC B1 ;  /* 0x0000000000017941 */ /* 0x000fea0003800000 */
.L_x_331:
[----:B------:R-:W-:Y:S05]  /*c010*/  BRA `(.L_x_333) ;  /* 0xffffffe800447947 */ /* 0x000fea000383ffff */
.L_x_301:
[----:B-1----:R1:W2:Y:S02]  /*c020*/  SYNCS.PHASECHK.TRANS64.TRYWAIT P0, [R23+URZ+0x90], R14 ;  /* 0x0000900e170075a7 */ /* 0x0022a4000800017f */
[----:B--2---:R-:W-:Y:S05]  /*c030*/  @!P0 NANOSLEEP.SYNCS 0x989680 ;  /* 0x009896800000895d */ /* 0x004fea0003900000 */
[----:B------:R-:W2:Y:S02]  /*c040*/  @!P0 SYNCS.PHASECHK.TRANS64 P0, [R23+URZ+0x90], R14 ;  /* 0x0000900e170085a7 */ /* 0x000ea4000800007f */
[----:B--2---:R-:W-:Y:S05]  /*c050*/  @!P0 BRA `(.L_x_301) ;  /* 0xfffffffc00f08947 */ /* 0x004fea000383ffff */
[----:B------:R-:W-:Y:S05]  /*c060*/  BRA `(.L_x_334) ;  /* 0xffffffe8007c7947 */ /* 0x000fea000383ffff */
.L_x_309:
[----:B------:R-:W-:Y:S01]  /*c070*/  BSSY B0, `(.L_x_335) ;  /* 0x0000006000007945 */ /* 0x000fe20003800000 */
[----:B------:R-:W-:-:S07]  /*c080*/  IMAD.MOV.U32 R15, RZ, RZ, -0x1 ;  /* 0xffffffffff0f7424 */ /* 0x000fce00078e00ff */
[----:B------:R-:W-:Y:S05]  /*c090*/  WARPSYNC.COLLECTIVE R15, `(.L_x_336) ;  /* 0x000000000f0c7348 */ /* 0x000fea0003c00000 */
[----:B------:R-:W-:Y:S02]  /*c0a0*/  ELECT P6, UR62, PT ;  /* 0x00000000003e782f */ /* 0x000fe400038c0000 */
[----:B------:R-:W-:Y:S01]  /*c0b0*/  MOV R14, UR62 ;  /* 0x0000003e000e7c02 */ /* 0x000fe20008000f00 */
[----:B------:R-:W-:Y:S10]  /*c0c0*/  ENDCOLLECTIVE ;  /* 0x000000000000791b */ /* 0x000ff40003800000 */
.L_x_336:
[----:B------:R-:W-:Y:S05]  /*c0d0*/  BSYNC B0 ;  /* 0x0000000000007941 */ /* 0x000fea0003800000 */
.L_x_335:
[----:B------:R-:W-:Y:S05]  /*c0e0*/  BRA `(.L_x_337) ;  /* 0xfffffff000d47947 */ /* 0x000fea000383ffff */
.L_x_313:
[----:B0-----:R0:W1:Y:S02]  /*c0f0*/  SYNCS.PHASECHK.TRANS64.TRYWAIT P0, [R7+URZ], R4 ;  /* 0x00000004070075a7 */ /* 0x001064000800017f */
[----:B-1----:R-:W-:Y:S05]  /*c100*/  @!P0 NANOSLEEP.SYNCS 0x989680 ;  /* 0x009896800000895d */ /* 0x002fea0003900000 */
[----:B------:R-:W1:Y:S02]  /*c110*/  @!P0 SYNCS.PHASECHK.TRANS64 P0, [R7+URZ], R4 ;  /* 0x00000004070085a7 */ /* 0x000e64000800007f */
[----:B-1----:R-:W-:Y:S05]  /*c120*/  @!P0 BRA `(.L_x_313) ;  /* 0xfffffffc00f08947 */ /* 0x002fea000383ffff */
[----:B------:R-:W-:Y:S05]  /*c130*/  BRA `(.L_x_338) ;  /* 0xfffffff400147947 */ /* 0x000fea000383ffff */
.L_x_314:
[----:B0-----:R0:W1:Y:S02]  /*c140*/  SYNCS.PHASECHK.TRANS64.TRYWAIT P0, [R8+URZ], R5 ;  /* 0x00000005080075a7 */ /* 0x001064000800017f */
[----:B-1----:R-:W-:Y:S05]  /*c150*/  @!P0 NANOSLEEP.SYNCS 0x989680 ;  /* 0x009896800000895d */ /* 0x002fea0003900000 */
[----:B------:R-:W1:Y:S02]  /*c160*/  @!P0 SYNCS.PHASECHK.TRANS64 P0, [R8+URZ], R5 ;  /* 0x00000005080085a7 */ /* 0x000e64000800007f */
[----:B-1----:R-:W-:Y:S05]  /*c170*/  @!P0 BRA `(.L_x_314) ;  /* 0xfffffffc00f08947 */ /* 0x002fea000383ffff */
[----:B------:R-:W-:Y:S05]  /*c180*/  BRA `(.L_x_339) ;  /* 0xfffffff400247947 */ /* 0x000fea000383ffff */
.L_x_315:
[----:B0-----:R0:W1:Y:S02]  /*c190*/  SYNCS.PHASECHK.TRANS64.TRYWAIT P0, [R9+URZ], R4 ;  /* 0x00000004090075a7 */ /* 0x001064000800017f */
[----:B-1----:R-:W-:Y:S05]  /*c1a0*/  @!P0 NANOSLEEP.SYNCS 0x989680 ;  /* 0x009896800000895d */ /* 0x002fea0003900000 */
[----:B------:R-:W1:Y:S02]  /*c1b0*/  @!P0 SYNCS.PHASECHK.TRANS64 P0, [R9+URZ], R4 ;  /* 0x00000004090085a7 */ /* 0x000e64000800007f */
[----:B-1----:R-:W-:Y:S05]  /*c1c0*/  @!P0 BRA `(.L_x_315) ;  /* 0xfffffffc00f08947 */ /* 0x002fea000383ffff */
[----:B------:R-:W-:Y:S05]  /*c1d0*/  BRA `(.L_x_340) ;  /* 0xfffffff400347947 */ /* 0x000fea000383ffff */
.L_x_316:
[----:B0-----:R0:W1:Y:S02]  /*c1e0*/  SYNCS.PHASECHK.TRANS64.TRYWAIT P0, [R8+URZ], R5 ;  /* 0x00000005080075a7 */ /* 0x001064000800017f */
[----:B-1----:R-:W-:Y:S05]  /*c1f0*/  @!P0 NANOSLEEP.SYNCS 0x989680 ;  /* 0x009896800000895d */ /* 0x002fea0003900000 */
[----:B------:R-:W1:Y:S02]  /*c200*/  @!P0 SYNCS.PHASECHK.TRANS64 P0, [R8+URZ], R5 ;  /* 0x00000005080085a7 */ /* 0x000e64000800007f */
[----:B-1----:R-:W-:Y:S05]  /*c210*/  @!P0 BRA `(.L_x_316) ;  /* 0xfffffffc00f08947 */ /* 0x002fea000383ffff */
[----:B------:R-:W-:Y:S05]  /*c220*/  BRA `(.L_x_341) ;  /* 0xfffffff400447947 */ /* 0x000fea000383ffff */
.L_x_317:
[----:B0-----:R0:W1:Y:S02]  /*c230*/  SYNCS.PHASECHK.TRANS64.TRYWAIT P0, [R9+URZ], R4 ;  /* 0x00000004090075a7 */ /* 0x001064000800017f */
[----:B-1----:R-:W-:Y:S05]  /*c240*/  @!P0 NANOSLEEP.SYNCS 0x989680 ;  /* 0x009896800000895d */ /* 0x002fea0003900000 */
[----:B------:R-:W1:Y:S02]  /*c250*/  @!P0 SYNCS.PHASECHK.TRANS64 P0, [R9+URZ], R4 ;  /* 0x00000004090085a7 */ /* 0x000e64000800007f */
[----:B-1----:R-:W-:Y:S05]  /*c260*/  @!P0 BRA `(.L_x_317) ;  /* 0xfffffffc00f08947 */ /* 0x002fea000383ffff */
[----:B------:R-:W-:Y:S05]  /*c270*/  BRA `(.L_x_342) ;  /* 0xfffffff400547947 */ /* 0x000fea000383ffff */
.L_x_318:
[----:B0-----:R0:W1:Y:S02]  /*c280*/  SYNCS.PHASECHK.TRANS64.TRYWAIT P0, [R8+URZ], R5 ;  /* 0x00000005080075a7 */ /* 0x001064000800017f */
[----:B-1----:R-:W-:Y:S05]  /*c290*/  @!P0 NANOSLEEP.SYNCS 0x989680 ;  /* 0x009896800000895d */ /* 0x002fea0003900000 */
[----:B------:R-:W1:Y:S02]  /*c2a0*/  @!P0 SYNCS.PHASECHK.TRANS64 P0, [R8+URZ], R5 ;  /* 0x00000005080085a7 */ /* 0x000e64000800007f */
[----:B-1----:R-:W-:Y:S05]  /*c2b0*/  @!P0 BRA `(.L_x_318) ;  /* 0xfffffffc00f08947 */ /* 0x002fea000383ffff */
[----:B------:R-:W-:Y:S05]  /*c2c0*/  BRA `(.L_x_343) ;  /* 0xfffffff400647947 */ /* 0x000fea000383ffff */
.L_x_319:
[----:B0-----:R0:W1:Y:S02]  /*c2d0*/  SYNCS.PHASECHK.TRANS64.TRYWAIT P0, [R9+URZ], R4 ;  /* 0x00000004090075a7 */ /* 0x001064000800017f */
[----:B-1----:R-:W-:Y:S05]  /*c2e0*/  @!P0 NANOSLEEP.SYNCS 0x989680 ;  /* 0x009896800000895d */ /* 0x002fea0003900000 */
[----:B------:R-:W1:Y:S02]  /*c2f0*/  @!P0 SYNCS.PHASECHK.TRANS64 P0, [R9+URZ], R4 ;  /* 0x00000004090085a7 */ /* 0x000e64000800007f */
[----:B-1----:R-:W-:Y:S05]  /*c300*/  @!P0 BRA `(.L_x_319) ;  /* 0xfffffffc00f08947 */ /* 0x002fea000383ffff */
[----:B------:R-:W-:Y:S05]  /*c310*/  BRA `(.L_x_344) ;  /* 0xfffffff400747947 */ /* 0x000fea000383ffff */
.L_x_320:
[----:B0-----:R0:W1:Y:S02]  /*c320*/  SYNCS.PHASECHK.TRANS64.TRYWAIT P0, [R8+URZ], R5 ;  /* 0x00000005080075a7 */ /* 0x001064000800017f */
[----:B-1----:R-:W-:Y:S05]  /*c330*/  @!P0 NANOSLEEP.SYNCS 0x989680 ;  /* 0x009896800000895d */ /* 0x002fea0003900000 */
[----:B------:R-:W1:Y:S02]  /*c340*/  @!P0 SYNCS.PHASECHK.TRANS64 P0, [R8+URZ], R5 ;  /* 0x00000005080085a7 */ /* 0x000e64000800007f */
[----:B-1----:R-:W-:Y:S05]  /*c350*/  @!P0 BRA `(.L_x_320) ;  /* 0xfffffffc00f08947 */ /* 0x002fea000383ffff */
[----:B------:R-:W-:Y:S05]  /*c360*/  BRA `(.L_x_345) ;  /* 0xfffffff400847947 */ /* 0x000fea000383ffff */
.L_x_321:
[----:B0-----:R0:W1:Y:S02]  /*c370*/  SYNCS.PHASECHK.TRANS64.TRYWAIT P0, [R9+URZ], R4 ;  /* 0x00000004090075a7 */ /* 0x001064000800017f */
[----:B-1----:R-:W-:Y:S05]  /*c380*/  @!P0 NANOSLEEP.SYNCS 0x989680 ;  /* 0x009896800000895d */ /* 0x002fea0003900000 */
[----:B------:R-:W1:Y:S02]  /*c390*/  @!P0 SYNCS.PHASECHK.TRANS64 P0, [R9+URZ], R4 ;  /* 0x00000004090085a7 */ /* 0x000e64000800007f */
[----:B-1----:R-:W-:Y:S05]  /*c3a0*/  @!P0 BRA `(.L_x_321) ;  /* 0xfffffffc00f08947 */ /* 0x002fea000383ffff */
[----:B------:R-:W-:Y:S05]  /*c3b0*/  BRA `(.L_x_346) ;  /* 0xfffffff400947947 */ /* 0x000fea000383ffff */
.L_x_322:
[----:B0-----:R0:W1:Y:S02]  /*c3c0*/  SYNCS.PHASECHK.TRANS64.TRYWAIT P0, [R8+URZ], R5 ;  /* 0x00000005080075a7 */ /* 0x001064000800017f */
[----:B-1----:R-:W-:Y:S05]  /*c3d0*/  @!P0 NANOSLEEP.SYNCS 0x989680 ;  /* 0x009896800000895d */ /* 0x002fea0003900000 */
[----:B------:R-:W1:Y:S02]  /*c3e0*/  @!P0 SYNCS.PHASECHK.TRANS64 P0, [R8+URZ], R5 ;  /* 0x00000005080085a7 */ /* 0x000e64000800007f */
[----:B-1----:R-:W-:Y:S05]  /*c3f0*/  @!P0 BRA `(.L_x_322) ;  /* 0xfffffffc00f08947 */ /* 0x002fea000383ffff */
[----:B------:R-:W-:Y:S05]  /*c400*/  BRA `(.L_x_347) ;  /* 0xfffffff400a47947 */ /* 0x000fea000383ffff */
.L_x_323:
[----:B0-----:R0:W1:Y:S02]  /*c410*/  SYNCS.PHASECHK.TRANS64.TRYWAIT P0, [R9+URZ], R4 ;  /* 0x00000004090075a7 */ /* 0x001064000800017f */
[----:B-1----:R-:W-:Y:S05]  /*c420*/  @!P0 NANOSLEEP.SYNCS 0x989680 ;  /* 0x009896800000895d */ /* 0x002fea0003900000 */
[----:B------:R-:W1:Y:S02]  /*c430*/  @!P0 SYNCS.PHASECHK.TRANS64 P0, [R9+URZ], R4 ;  /* 0x00000004090085a7 */ /* 0x000e64000800007f */
[----:B-1----:R-:W-:Y:S05]  /*c440*/  @!P0 BRA `(.L_x_323) ;  /* 0xfffffffc00f08947 */ /* 0x002fea000383ffff */
[----:B------:R-:W-:Y:S05]  /*c450*/  BRA `(.L_x_348) ;  /* 0xfffffff400b47947 */ /* 0x000fea000383ffff */
.L_x_324:
[----:B0-----:R0:W1:Y:S02]  /*c460*/  SYNCS.PHASECHK.TRANS64.TRYWAIT P0, [R8+URZ], R5 ;  /* 0x00000005080075a7 */ /* 0x001064000800017f */
[----:B-1----:R-:W-:Y:S05]  /*c470*/  @!P0 NANOSLEEP.SYNCS 0x989680 ;  /* 0x009896800000895d */ /* 0x002fea0003900000 */
[----:B------:R-:W1:Y:S02]  /*c480*/  @!P0 SYNCS.PHASECHK.TRANS64 P0, [R8+URZ], R5 ;  /* 0x00000005080085a7 */ /* 0x000e64000800007f */
[----:B-1----:R-:W-:Y:S05]  /*c490*/  @!P0 BRA `(.L_x_324) ;  /* 0xfffffffc00f08947 */ /* 0x002fea000383ffff */
[----:B------:R-:W-:Y:S05]  /*c4a0*/  BRA `(.L_x_349) ;  /* 0xfffffff400c47947 */ /* 0x000fea000383ffff */
.L_x_325:
[----:B0-----:R0:W1:Y:S02]  /*c4b0*/  SYNCS.PHASECHK.TRANS64.TRYWAIT P0, [R9+URZ], R4 ;  /* 0x00000004090075a7 */ /* 0x001064000800017f */
[----:B-1----:R-:W-:Y:S05]  /*c4c0*/  @!P0 NANOSLEEP.SYNCS 0x989680 ;  /* 0x009896800000895d */ /* 0x002fea0003900000 */
[----:B------:R-:W1:Y:S02]  /*c4d0*/  @!P0 SYNCS.PHASECHK.TRANS64 P0, [R9+URZ], R4 ;  /* 0x00000004090085a7 */ /* 0x000e64000800007f */
[----:B-1----:R-:W-:Y:S05]  /*c4e0*/  @!P0 BRA `(.L_x_325) ;  /* 0xfffffffc00f08947 */ /* 0x002fea000383ffff */
[----:B------:R-:W-:Y:S05]  /*c4f0*/  BRA `(.L_x_350) ;  /* 0xfffffff400d47947 */ /* 0x000fea000383ffff */
.L_x_326:
[----:B0-----:R0:W1:Y:S02]  /*c500*/  SYNCS.PHASECHK.TRANS64.TRYWAIT P0, [R8+URZ], R5 ;  /* 0x00000005080075a7 */ /* 0x001064000800017f */
[----:B-1----:R-:W-:Y:S05]  /*c510*/  @!P0 NANOSLEEP.SYNCS 0x989680 ;  /* 0x009896800000895d */ /* 0x002fea0003900000 */
[----:B------:R-:W1:Y:S02]  /*c520*/  @!P0 SYNCS.PHASECHK.TRANS64 P0, [R8+URZ], R5 ;  /* 0x00000005080085a7 */ /* 0x000e64000800007f */
[----:B-1----:R-:W-:Y:S05]  /*c530*/  @!P0 BRA `(.L_x_326) ;  /* 0xfffffffc00f08947 */ /* 0x002fea000383ffff */
[----:B------:R-:W-:Y:S05]  /*c540*/  BRA `(.L_x_351) ;  /* 0xfffffff400e47947 */ /* 0x000fea000383ffff */
.L_x_327:
[----:B0-----:R0:W1:Y:S02]  /*c550*/  SYNCS.PHASECHK.TRANS64.TRYWAIT P0, [R9+URZ], R4 ;  /* 0x00000004090075a7 */ /* 0x001064000800017f */
[----:B-1----:R-:W-:Y:S05]  /*c560*/  @!P0 NANOSLEEP.SYNCS 0x989680 ;  /* 0x009896800000895d */ /* 0x002fea0003900000 */
[----:B------:R-:W1:Y:S02]  /*c570*/  @!P0 SYNCS.PHASECHK.TRANS64 P0, [R9+URZ], R4 ;  /* 0x00000004090085a7 */ /* 0x000e64000800007f */
[----:B-1----:R-:W-:Y:S05]  /*c580*/  @!P0 BRA `(.L_x_327) ;  /* 0xfffffffc00f08947 */ /* 0x002fea000383ffff */
[----:B------:R-:W-:Y:S05]  /*c590*/  BRA `(.L_x_352) ;  /* 0xfffffff400f47947 */ /* 0x000fea000383ffff */
.L_x_328:
[----:B0-----:R0:W1:Y:S02]  /*c5a0*/  SYNCS.PHASECHK.TRANS64.TRYWAIT P0, [R8+URZ], R5 ;  /* 0x00000005080075a7 */ /* 0x001064000800017f */
[----:B-1----:R-:W-:Y:S05]  /*c5b0*/  @!P0 NANOSLEEP.SYNCS 0x989680 ;  /* 0x009896800000895d */ /* 0x002fea0003900000 */
[----:B------:R-:W1:Y:S02]  /*c5c0*/  @!P0 SYNCS.PHASECHK.TRANS64 P0, [R8+URZ], R5 ;  /* 0x00000005080085a7 */ /* 0x000e64000800007f */
[----:B-1----:R-:W-:Y:S05]  /*c5d0*/  @!P0 BRA `(.L_x_328) ;  /* 0xfffffffc00f08947 */ /* 0x002fea000383ffff */
[----:B------:R-:W-:Y:S05]  /*c5e0*/  BRA `(.L_x_353) ;  /* 0xfffffff800047947 */ /* 0x000fea000383ffff */
.L_x_329:
[----:B-1----:R1:W2:Y:S02]  /*c5f0*/  SYNCS.PHASECHK.TRANS64.TRYWAIT P0, [R11+URZ], R6 ;  /* 0x000000060b0075a7 */ /* 0x0022a4000800017f */
[----:B--2---:R-:W-:Y:S05]  /*c600*/  @!P0 NANOSLEEP.SYNCS 0x989680 ;  /* 0x009896800000895d */ /* 0x004fea0003900000 */
[----:B------:R-:W2:Y:S02]  /*c610*/  @!P0 SYNCS.PHASECHK.TRANS64 P0, [R11+URZ], R6 ;  /* 0x000000060b0085a7 */ /* 0x000ea4000800007f */
[----:B--2---:R-:W-:Y:S05]  /*c620*/  @!P0 BRA `(.L_x_329) ;  /* 0xfffffffc00f08947 */ /* 0x004fea000383ffff */
[----:B------:R-:W-:Y:S05]  /*c630*/  BRA `(.L_x_354) ;  /* 0xfffffff8000c7947 */ /* 0x000fea000383ffff */
.L_x_355:
[----:B------:R-:W-:-:S00]  /*c640*/  BRA `(.L_x_355) ;  /* 0xfffffffc00fc7947 */ /* 0x000fc0000383ffff */
[----:B------:R-:W-:-:S00]  /*c650*/  NOP ;  /* 0x0000000000007918 */ /* 0x000fc00000000000 */
        /* <DEDUP_REMOVED lines=10> */
.L_x_356:


//--------------------- .nv.global.init           --------------------------
	.section	.nv.global.init,"aw",@progbits
.nv.global.init:
	.type		$str$22,@object
	.size		$str$22,($str$23 - $str$22)
$str$22:
        /*0000*/ 	.byte	0x6b, 0x5f, 0x74, 0x69, 0x6c, 0x65, 0x5f, 0x63, 0x6f, 0x75, 0x6e, 0x74, 0x20, 0x3e, 0x3d, 0x20
        /*0010*/ 	.byte	0x31, 0x00
	.type		$str$23,@object
	.size		$str$23,(__unnamed_1 - $str$23)
$str$23:
        /*0012*/ 	.byte	0x2f, 0x74, 0x6d, 0x70, 0x2f, 0x63, 0x75, 0x74, 0x6c, 0x61, 0x73, 0x73, 0x5f, 0x73, 0x77, 0x65
        /*0022*/ 	.byte	0x65, 0x70, 0x5f, 0x73, 0x72, 0x63, 0x2f, 0x69, 0x6e, 0x63, 0x6c, 0x75, 0x64, 0x65, 0x2f, 0x63
        /*0032*/ 	.byte	0x75, 0x74, 0x6c, 0x61, 0x73, 0x73, 0x2f, 0x67, 0x65, 0x6d, 0x6d, 0x2f, 0x63, 0x6f, 0x6c, 0x6c
        /*0042*/ 	.byte	0x65, 0x63, 0x74, 0x69, 0x76, 0x65, 0x2f, 0x73, 0x6d, 0x39, 0x30, 0x5f, 0x6d, 0x6d, 0x61, 0x5f
        /*0052*/ 	.byte	0x74, 0x6d, 0x61, 0x5f, 0x67, 0x6d, 0x6d, 0x61, 0x5f, 0x73, 0x73, 0x5f, 0x77, 0x61, 0x72, 0x70
        /*0062*/ 	.byte	0x73, 0x70, 0x65, 0x63, 0x69, 0x61, 0x6c, 0x69, 0x7a, 0x65, 0x64, 0x2e, 0x68, 0x70, 0x70, 0x00
	.type		__unnamed_1,@object
	.size		__unnamed_1,(.L_0 - __unnamed_1)
__unnamed_1:
        /*0072*/ 	.byte	0x76, 0x6f, 0x69, 0x64, 0x20, 0x63, 0x75, 0x74, 0x6c, 0x61, 0x73, 0x73, 0x3a, 0x3a, 0x67, 0x65
        /* <DEDUP_REMOVED lines=180> */
        /*0bc2*/ 	.byte	0x6e, 0x74, 0x69, 0x74, 0x79, 0x5d, 0x00
.L_0:


//--------------------- .nv.shared._ZN7cutlass13device_kernelINS_4gemm6kernel13GemmUniversalIN4cute5tupleIJiiiiEEENS1_10collective13CollectiveMmaINS1_34MainloopSm90TmaGmmaWarpSpecializedILi18ENS5_IJNS4_1CILi2EEENSA_ILi1EEESC_EEENS1_35KernelTmaWarpSpecializedCooperativeEEENS5_IJNSA_ILi128EEENSA_ILi256EEENSA_ILi16EEEEEENS_6half_tENS5_IJlSC_lEEESK_SL_NS4_8TiledMMAINS4_8MMA_AtomIJNS4_4SM904GMMA26MMA_64x256x16_F32F16F16_SSILNSP_5MajorE0ELSR_0ELNSP_7ScaleInE1ELSS_1EEEEEENS4_6LayoutISD_NS5_IJSC_NSA_ILi0EEESW_EEEEENS5_IJNS4_10UnderscoreESZ_SZ_EEEEENS4_13SM90_TMA_LOADENS4_14ComposedLayoutINS4_7SwizzleILi1ELi4ELi3EEENS4_18smem_ptr_flag_bitsILi16EEENSV_INS5_IJNSA_ILi8EEESI_EEENS5_IJSI_SC_EEEEEEEvNS4_8identityENS4_23SM90_TMA_LOAD_MULTICASTES1C_vS1D_EENS_8epilogue10collective6detail29Sm90TmaWarpSpecializedAdapterINS1H_15DefaultEpilogueISK_SL_SL_NS1G_6thread17LinearCombinationISK_Li1EffLNS1L_9ScaleType4KindE0ELNS_15FloatRoundStyleE2ESK_EENS1_15EpilogueDefaultEEEEEvvEEEEvNT_6ParamsE --------------------------
	.section	.nv.shared._ZN7cutlass13device_kernelINS_4gemm6kernel13GemmUniversalIN4cute5tupleIJiiiiEEENS1_10collective13CollectiveMmaINS1_34MainloopSm90TmaGmmaWarpSpecializedILi18ENS5_IJNS4_1CILi2EEENSA_ILi1EEESC_EEENS1_35KernelTmaWarpSpecializedCooperativeEEENS5_IJNSA_ILi128EEENSA_ILi256EEENSA_ILi16EEEEEENS_6half_tENS5_IJlSC_lEEESK_SL_NS4_8TiledMMAINS4_8MMA_AtomIJNS4_4SM904GMMA26MMA_64x256x16_F32F16F16_SSILNSP_5MajorE0ELSR_0ELNSP_7ScaleInE1ELSS_1EEEEEENS4_6LayoutISD_NS5_IJSC_NSA_ILi0EEESW_EEEEENS5_IJNS4_10UnderscoreESZ_SZ_EEEEENS4_13SM90_TMA_LOADENS4_14ComposedLayoutINS4_7SwizzleILi1ELi4ELi3EEENS4_18smem_ptr_flag_bitsILi16EEENSV_INS5_IJNSA_ILi8EEESI_EEENS5_IJSI_SC_EEEEEEEvNS4_8identityENS4_23SM90_TMA_LOAD_MULTICASTES1C_vS1D_EENS_8epilogue10collective6detail29Sm90TmaWarpSpecializedAdapterINS1H_15DefaultEpilogueISK_SL_SL_NS1G_6thread17LinearCombinationISK_Li1EffLNS1L_9ScaleType4KindE0ELNS_15FloatRoundStyleE2ESK_EENS1_15EpilogueDefaultEEEEEvvEEEEvNT_6ParamsE,"aw",@nobits
	.sectionflags	@""
	.align	16
	.zero		1024


//--------------------- .nv.shared.reserved.0     --------------------------
	.section	.nv.shared.reserved.0,"aw",@nobits
	.weak		__nv_reservedSMEM_offset_0_alias
	.size		__nv_reservedSMEM_offset_0_alias, 0, 0
	.other		__nv_reservedSMEM_offset_0_alias,@"STO_CUDA_RESERVED_SHARED STV_DEFAULT"
__nv_reservedSMEM_offset_0_alias:
	.zero		0


//--------------------- .nv.global                --------------------------
	.section	.nv.global,"aw",@nobits
.nv.global:
	.type		_ZN40_INTERNAL_16a9b36b_4_k_cu_d2657e66_128494cute1_E,@object
	.size		_ZN40_INTERNAL_16a9b36b_4_k_cu_d2657e66_128494cute1_E,(_ZN40_INTERNAL_16a9b36b_4_k_cu_d2657e66_128494cuda3std3__45__cpo6cbeginE - _ZN40_INTERNAL_16a9b36b_4_k_cu_d2657e66_128494cute1_E)
_ZN40_INTERNAL_16a9b36b_4_k_cu_d2657e66_128494cute1_E:
	.zero		1
	.type		_ZN40_INTERNAL_16a9b36b_4_k_cu_d2657e66_128494cuda3std3__45__cpo6cbeginE,@object
	.size		_ZN40_INTERNAL_16a9b36b_4_k_cu_d2657e66_128494cuda3std3__45__cpo6cbeginE,(_ZN40_INTERNAL_16a9b36b_4_k_cu_d2657e66_128494cuda3std3__48in_placeE - _ZN40_INTERNAL_16a9b36b_4_k_cu_d2657e66_128494cuda3std3__45__cpo6cbeginE)
_ZN40_INTERNAL_16a9b36b_4_k_cu_d2657e66_128494cuda3std3__45__cpo6cbeginE:
	.zero		1
	.type		_ZN40_INTERNAL_16a9b36b_4_k_cu_d2657e66_128494cuda3std3__48in_placeE,@object
	.size		_ZN40_INTERNAL_16a9b36b_4_k_cu_d2657e66_128494cuda3std3__48in_placeE,(_ZN40_INTERNAL_16a9b36b_4_k_cu_d2657e66_128494cuda3std6ranges3__45__cpo9iter_moveE - _ZN40_INTERNAL_16a9b36b_4_k_cu_d2657e66_128494cuda3std3__48in_placeE)
_ZN40_INTERNAL_16a9b36b_4_k_cu_d2657e66_128494cuda3std3__48in_placeE:
	.zero		1
	.type		_ZN40_INTERNAL_16a9b36b_4_k_cu_d2657e66_128494cuda3std6ranges3__45__cpo9iter_moveE,@object
	.size		_ZN40_INTERNAL_16a9b36b_4_k_cu_d2657e66_128494cuda3std6ranges3__45__cpo9iter_moveE,(_ZN40_INTERNAL_16a9b36b_4_k_cu_d2657e66_128494cuda3std3__45__cpo5beginE - _ZN40_INTERNAL_16a9b36b_4_k_cu_d2657e66_128494cuda3std6ranges3__45__cpo9iter_moveE)
_ZN40_INTERNAL_16a9b36b_4_k_cu_d2657e66_128494cuda3std6ranges3__45__cpo9iter_moveE:
	.zero		1
	.type		_ZN40_INTERNAL_16a9b36b_4_k_cu_d2657e66_128494cuda3std3__45__cpo5beginE,@object
	.size		_ZN40_INTERNAL_16a9b36b_4_k_cu_d2657e66_128494cuda3std3__45__cpo5beginE,(_ZN40_INTERNAL_16a9b36b_4_k_cu_d2657e66_128494cuda3std3__442_GLOBAL__N__16a9b36b_4_k_cu_d2657e66_128496ignoreE - _ZN40_INTERNAL_16a9b36b_4_k_cu_d2657e66_128494cuda3std3__45__cpo5beginE)
_ZN40_INTERNAL_16a9b36b_4_k_cu_d2657e66_128494cuda3std3__45__cpo5beginE:
	.zero		1
	.type		_ZN40_INTERNAL_16a9b36b_4_k_cu_d2657e66_128494cuda3std3__442_GLOBAL__N__16a9b36b_4_k_cu_d2657e66_128496ignoreE,@object
	.size		_ZN40_INTERNAL_16a9b36b_4_k_cu_d2657e66_128494cuda3std3__442_GLOBAL__N__16a9b36b_4_k_cu_d2657e66_128496ignoreE,(_ZN40_INTERNAL_16a9b36b_4_k_cu_d2657e66_128494cute7productE - _ZN40_INTERNAL_16a9b36b_4_k_cu_d2657e66_128494cuda3std3__442_GLOBAL__N__16a9b36b_4_k_cu_d2657e66_128496ignoreE)
_ZN40_INTERNAL_16a9b36b_4_k_cu_d2657e66_128494cuda3std3__442_GLOBAL__N__16a9b36b_4_k_cu_d2657e66_128496ignoreE:
	.zero		1
	.type		_ZN40_INTERNAL_16a9b36b_4_k_cu_d2657e66_128494cute7productE,@object
	.size		_ZN40_INTERNAL_16a9b36b_4_k_cu_d2657e66_128494cute7productE,(_ZN40_INTERNAL_16a9b36b_4_k_cu_d2657e66_128494cuda3std3__45__cpo3endE - _ZN40_INTERNAL_16a9b36b_4_k_cu_d2657e66_128494cute7productE)
_ZN40_INTERNAL_16a9b36b_4_k_cu_d2657e66_128494cute7productE:
	.zero		1
	.type		_ZN40_INTERNAL_16a9b36b_4_k_cu_d2657e66_128494cuda3std3__45__cpo3endE,@object
	.size		_ZN40_INTERNAL_16a9b36b_4_k_cu_d2657e66_128494cuda3std3__45__cpo3endE,(_ZN40_INTERNAL_16a9b36b_4_k_cu_d2657e66_128494cuda3std3__419piecewise_constructE - _ZN40_INTERNAL_16a9b36b_4_k_cu_d2657e66_128494cuda3std3__45__cpo3endE)
_ZN40_INTERNAL_16a9b36b_4_k_cu_d2657e66_128494cuda3std3__45__cpo3endE:
	.zero		1
	.type		_ZN40_INTERNAL_16a9b36b_4_k_cu_d2657e66_128494cuda3std3__419piecewise_constructE,@object
	.size		_ZN40_INTERNAL_16a9b36b_4_k_cu_d2657e66_128494cuda3std3__419piecewise_constructE,(_ZN40_INTERNAL_16a9b36b_4_k_cu_d2657e66_128494cuda3std3__45__cpo4cendE - _ZN40_INTERNAL_16a9b36b_4_k_cu_d2657e66_128494cuda3std3__419piecewise_constructE)
_ZN40_INTERNAL_16a9b36b_4_k_cu_d2657e66_128494cuda3std3__419piecewise_constructE:
	.zero		1
	.type		_ZN40_INTERNAL_16a9b36b_4_k_cu_d2657e66_128494cuda3std3__45__cpo4cendE,@object
	.size		_ZN40_INTERNAL_16a9b36b_4_k_cu_d2657e66_128494cuda3std3__45__cpo4cendE,(_ZN40_INTERNAL_16a9b36b_4_k_cu_d2657e66_128494cuda3std6ranges3__45__cpo4swapE - _ZN40_INTERNAL_16a9b36b_4_k_cu_d2657e66_128494cuda3std3__45__cpo4cendE)
_ZN40_INTERNAL_16a9b36b_4_k_cu_d2657e66_128494cuda3std3__45__cpo4cendE:
	.zero		1
	.type		_ZN40_INTERNAL_16a9b36b_4_k_cu_d2657e66_128494cuda3std6ranges3__45__cpo4swapE,@object
	.size		_ZN40_INTERNAL_16a9b36b_4_k_cu_d2657e66_128494cuda3std6ranges3__45__cpo4swapE,(.L_8 - _ZN40_INTERNAL_16a9b36b_4_k_cu_d2657e66_128494cuda3std6ranges3__45__cpo4swapE)
_ZN40_INTERNAL_16a9b36b_4_k_cu_d2657e66_128494cuda3std6ranges3__45__cpo4swapE:
	.zero		1
.L_8:


//--------------------- .nv.constant0._ZN7cutlass13device_kernelINS_4gemm6kernel13GemmUniversalIN4cute5tupleIJiiiiEEENS1_10collective13CollectiveMmaINS1_34MainloopSm90TmaGmmaWarpSpecializedILi18ENS5_IJNS4_1CILi2EEENSA_ILi1EEESC_EEENS1_35KernelTmaWarpSpecializedCooperativeEEENS5_IJNSA_ILi128EEENSA_ILi256EEENSA_ILi16EEEEEENS_6half_tENS5_IJlSC_lEEESK_SL_NS4_8TiledMMAINS4_8MMA_AtomIJNS4_4SM904GMMA26MMA_64x256x16_F32F16F16_SSILNSP_5MajorE0ELSR_0ELNSP_7ScaleInE1ELSS_1EEEEEENS4_6LayoutISD_NS5_IJSC_NSA_ILi0EEESW_EEEEENS5_IJNS4_10UnderscoreESZ_SZ_EEEEENS4_13SM90_TMA_LOADENS4_14ComposedLayoutINS4_7SwizzleILi1ELi4ELi3EEENS4_18smem_ptr_flag_bitsILi16EEENSV_INS5_IJNSA_ILi8EEESI_EEENS5_IJSI_SC_EEEEEEEvNS4_8identityENS4_23SM90_TMA_LOAD_MULTICASTES1C_vS1D_EENS_8epilogue10collective6detail29Sm90TmaWarpSpecializedAdapterINS1H_15DefaultEpilogueISK_SL_SL_NS1G_6thread17LinearCombinationISK_Li1EffLNS1L_9ScaleType4KindE0ELNS_15FloatRoundStyleE2ESK_EENS1_15EpilogueDefaultEEEEEvvEEEEvNT_6ParamsE --------------------------
	.section	.nv.constant0._ZN7cutlass13device_kernelINS_4gemm6kernel13GemmUniversalIN4cute5tupleIJiiiiEEENS1_10collective13CollectiveMmaINS1_34MainloopSm90TmaGmmaWarpSpecializedILi18ENS5_IJNS4_1CILi2EEENSA_ILi1EEESC_EEENS1_35KernelTmaWarpSpecializedCooperativeEEENS5_IJNSA_ILi128EEENSA_ILi256EEENSA_ILi16EEEEEENS_6half_tENS5_IJlSC_lEEESK_SL_NS4_8TiledMMAINS4_8MMA_AtomIJNS4_4SM904GMMA26MMA_64x256x16_F32F16F16_SSILNSP_5MajorE0ELSR_0ELNSP_7ScaleInE1ELSS_1EEEEEENS4_6LayoutISD_NS5_IJSC_NSA_ILi0EEESW_EEEEENS5_IJNS4_10UnderscoreESZ_SZ_EEEEENS4_13SM90_TMA_LOADENS4_14ComposedLayoutINS4_7SwizzleILi1ELi4ELi3EEENS4_18smem_ptr_flag_bitsILi16EEENSV_INS5_IJNSA_ILi8EEESI_EEENS5_IJSI_SC_EEEEEEEvNS4_8identityENS4_23SM90_TMA_LOAD_MULTICASTES1C_vS1D_EENS_8epilogue10collective6detail29Sm90TmaWarpSpecializedAdapterINS1H_15DefaultEpilogueISK_SL_SL_NS1G_6thread17LinearCombinationISK_Li1EffLNS1L_9ScaleType4KindE0ELNS_15FloatRoundStyleE2ESK_EENS1_15EpilogueDefaultEEEEEvvEEEEvNT_6ParamsE,"a",@progbits
	.sectionflags	@""
	.align	4
.nv.constant0._ZN7cutlass13device_kernelINS_4gemm6kernel13GemmUniversalIN4cute5tupleIJiiiiEEENS1_10collective13CollectiveMmaINS1_34MainloopSm90TmaGmmaWarpSpecializedILi18ENS5_IJNS4_1CILi2EEENSA_ILi1EEESC_EEENS1_35KernelTmaWarpSpecializedCooperativeEEENS5_IJNSA_ILi128EEENSA_ILi256EEENSA_ILi16EEEEEENS_6half_tENS5_IJlSC_lEEESK_SL_NS4_8TiledMMAINS4_8MMA_AtomIJNS4_4SM904GMMA26MMA_64x256x16_F32F16F16_SSILNSP_5MajorE0ELSR_0ELNSP_7ScaleInE1ELSS_1EEEEEENS4_6LayoutISD_NS5_IJSC_NSA_ILi0EEESW_EEEEENS5_IJNS4_10UnderscoreESZ_SZ_EEEEENS4_13SM90_TMA_LOADENS4_14ComposedLayoutINS4_7SwizzleILi1ELi4ELi3EEENS4_18smem_ptr_flag_bitsILi16EEENSV_INS5_IJNSA_ILi8EEESI_EEENS5_IJSI_SC_EEEEEEEvNS4_8identityENS4_23SM90_TMA_LOAD_MULTICASTES1C_vS1D_EENS_8epilogue10collective6detail29Sm90TmaWarpSpecializedAdapterINS1H_15DefaultEpilogueISK_SL_SL_NS1G_6thread17LinearCombinationISK_Li1EffLNS1L_9ScaleType4KindE0ELNS_15FloatRoundStyleE2ESK_EENS1_15EpilogueDefaultEEEEEvvEEEEvNT_6ParamsE:
	.zero		1664


//--------------------- SYMBOLS --------------------------

	.type		.nv.reservedSmem.offset0,@object
	.size		.nv.reservedSmem.offset0,0x4
	.type		__assertfail,@function
